// auto-generated by cutlass_sweep.gemm — config: {"arch": "sm_100", "cluster_m": 2, "cluster_n": 1, "dtype": "e4m3", "dtype_b": "e4m3", "layout": "nt", "stages": 0, "tile_k": 32, "tile_m": 64, "tile_n": 256}
#include "cutlass/cutlass.h"
#include "cutlass/gemm/collective/collective_builder.hpp"
#include "cutlass/gemm/device/gemm_universal_adapter.h"
#include "cutlass/gemm/kernel/gemm_universal.hpp"
#include "cutlass/epilogue/collective/collective_builder.hpp"

using ElemA = cutlass::float_e4m3_t;
using ElemB = cutlass::float_e4m3_t;
using ElemCD = cutlass::float_e4m3_t;
using Acc  = float;
using TileShape    = cute::Shape<cute::_64, cute::_256, cute::_32>;
using ClusterShape = cute::Shape<cute::_2, cute::_1, cute::_1>;

using CollectiveEpilogue = typename cutlass::epilogue::collective::CollectiveBuilder<
    cutlass::arch::Sm100, cutlass::arch::OpClassTensorOp,
    TileShape, ClusterShape,
    cutlass::epilogue::collective::EpilogueTileAuto,
    Acc, Acc,
    ElemCD, cutlass::layout::RowMajor, 128 / cutlass::sizeof_bits<ElemCD>::value,
    ElemCD, cutlass::layout::RowMajor, 128 / cutlass::sizeof_bits<ElemCD>::value,
    cutlass::epilogue::collective::EpilogueScheduleAuto
  >::CollectiveOp;

using CollectiveMainloop = typename cutlass::gemm::collective::CollectiveBuilder<
    cutlass::arch::Sm100, cutlass::arch::OpClassTensorOp,
    ElemA, cutlass::layout::RowMajor, 128 / cutlass::sizeof_bits<ElemA>::value,
    ElemB, cutlass::layout::ColumnMajor, 128 / cutlass::sizeof_bits<ElemB>::value,
    Acc,
    TileShape, ClusterShape,
    cutlass::gemm::collective::StageCountAutoCarveout<static_cast<int>(sizeof(typename CollectiveEpilogue::SharedStorage))>,
    cutlass::gemm::collective::KernelScheduleAuto
  >::CollectiveOp;

using GemmKernel = cutlass::gemm::kernel::GemmUniversal<
    cute::Shape<int,int,int,int>,
    CollectiveMainloop,
    CollectiveEpilogue
>;
using Gemm = cutlass::gemm::device::GemmUniversalAdapter<GemmKernel>;

// Force the device kernel symbol into the cubin without needing a host main.
auto* _anchor = &cutlass::device_kernel<GemmKernel>;


// ===== COMPILED SASS (sm_100a) =====

	.target	sm_100a

	.elftype	@"ET_EXEC"


//--------------------- .note.nv.tkinfo           --------------------------
	.section	.note.nv.tkinfo,"",@"SHT_NOTE"
	.sectionflags	@"SHF_NOTE_NV_TKINFO"
	.tkinfo
        /*0018*/ 	.word	0x00000002
        /*0030*/ 	.string	""
        /*0030*/ 	.string	"ptxas"
        /*0030*/ 	.string	"Cuda compilation tools, release 13.0, V13.0.88"
        /*0030*/ 	.string	"Build cuda_13.0.r13.0/compiler.36424714_0"
        /*0030*/ 	.string	"-arch sm_100a -m 64 "



//--------------------- .note.nv.cuinfo           --------------------------
	.section	.note.nv.cuinfo,"",@"SHT_NOTE"
	.sectionflags	@"SHF_NOTE_NV_CUINFO"
        /*0018*/ 	.short	0x0002
        /*001a*/ 	.short	0x0064
        /*001c*/ 	.short	0x0082
	.zero		2


//--------------------- .nv.info                  --------------------------
	.section	.nv.info,"",@"SHT_CUDA_INFO"
	.align	4


	//----- nvinfo : EIATTR_REGCOUNT
	.align		4
        /*0000*/ 	.byte	0x04, 0x2f
        /*0002*/ 	.short	(.L_20 - .L_19)
	.align		4
.L_19:
        /*0004*/ 	.word	index@(_ZN7cutlass13device_kernelINS_4gemm6kernel13GemmUniversalIN4cute5tupleIJiiiiEEENS1_10collective13CollectiveMmaINS1_35MainloopSm100TmaUmmaWarpSpecializedILi20ELi2ELi4ENS5_IJNS4_1CILi2EEENSA_ILi1EEESC_EEEEENS5_IJNSA_ILi64EEENSA_ILi256EEENSA_ILi32EEEEEENS_12float_e4m3_tENS5_IJlSC_lEEESJ_SK_NS4_8TiledMMAINS4_8MMA_AtomIJNS4_10MMA_TraitsINS4_19SM100_MMA_F8F6F4_SSEJSJ_SJ_fSF_SG_NS4_17integral_constantINS4_4UMMA5MajorELSR_0EEESS_NSP_INSQ_7ScaleInELST_0EEESU_EEEEEENS4_6LayoutINS5_IJSC_SC_SC_EEENS5_IJNSA_ILi0EEESZ_SZ_EEEEENS5_IJNS4_10UnderscoreES12_S12_EEEEENS4_13SM90_TMA_LOADENS4_14ComposedLayoutINS4_7SwizzleILi1ELi4ELi3EEENS4_18smem_ptr_flag_bitsILi8EEENSX_INS5_IJNSA_ILi8EEESH_EEENS5_IJSH_SC_EEEEEEEvNS4_8identityENS4_23SM90_TMA_LOAD_MULTICASTES1F_vS1G_EENS_8epilogue10collective18CollectiveEpilogueINS1J_23Sm100TmaWarpSpecializedILi4ELi2ELi32ELb0ELb0EEEJSI_NS5_IJNSX_ISF_SC_EES1O_EEESJ_SK_SJ_SK_NS1J_6fusion15FusionCallbacksIS1N_NS1Q_17LinearCombinationISJ_fSJ_fLNS_15FloatRoundStyleE2EEESI_S1P_JEEENS4_5SM1004TMEM4LOAD26SM100_TMEM_LOAD_16dp32b32xES15_NS16_INS17_ILi2ELi4ELi3EEES1A_NSX_INS5_IJS1B_SF_EEENS5_IJSF_SC_EEEEEEENS4_39AutoVectorizingCopyWithAssumedAlignmentILi128EEENS4_14SM90_TMA_STOREES24_S26_S26_EEEvvEEEEvNT_6ParamsE)
        /*0008*/ 	.word	0x00000075


	//----- nvinfo : EIATTR_FRAME_SIZE
	.align		4
.L_20:
        /*000c*/ 	.byte	0x04, 0x11
        /*000e*/ 	.short	(.L_22 - .L_21)
	.align		4
.L_21:
        /*0010*/ 	.word	index@($__internal_2_$__cuda_sm10x_tcgen05_guardrail_trap_unallocated_columns_being_dealloced)
        /*0014*/ 	.word	0x00000000


	//----- nvinfo : EIATTR_FRAME_SIZE
	.align		4
.L_22:
        /*0018*/ 	.byte	0x04, 0x11
        /*001a*/ 	.short	(.L_24 - .L_23)
	.align		4
.L_23:
        /*001c*/ 	.word	index@($__internal_1_$__cuda_sm10x_tcgen05_guardrail_trap_phase_invalid_during_alloc)
        /*0020*/ 	.word	0x00000000


	//----- nvinfo : EIATTR_FRAME_SIZE
	.align		4
.L_24:
        /*0024*/ 	.byte	0x04, 0x11
        /*0026*/ 	.short	(.L_26 - .L_25)
	.align		4
.L_25:
        /*0028*/ 	.word	index@($__internal_0_$__cuda_sm10x_tcgen05_guardrail_trap_col_being_dealloced_not_returned_by_alloc)
        /*002c*/ 	.word	0x00000000


	//----- nvinfo : EIATTR_FRAME_SIZE
	.align		4
.L_26:
        /*0030*/ 	.byte	0x04, 0x11
        /*0032*/ 	.short	(.L_28 - .L_27)
	.align		4
.L_27:
        /*0034*/ 	.word	index@(_ZN7cutlass13device_kernelINS_4gemm6kernel13GemmUniversalIN4cute5tupleIJiiiiEEENS1_10collective13CollectiveMmaINS1_35MainloopSm100TmaUmmaWarpSpecializedILi20ELi2ELi4ENS5_IJNS4_1CILi2EEENSA_ILi1EEESC_EEEEENS5_IJNSA_ILi64EEENSA_ILi256EEENSA_ILi32EEEEEENS_12float_e4m3_tENS5_IJlSC_lEEESJ_SK_NS4_8TiledMMAINS4_8MMA_AtomIJNS4_10MMA_TraitsINS4_19SM100_MMA_F8F6F4_SSEJSJ_SJ_fSF_SG_NS4_17integral_constantINS4_4UMMA5MajorELSR_0EEESS_NSP_INSQ_7ScaleInELST_0EEESU_EEEEEENS4_6LayoutINS5_IJSC_SC_SC_EEENS5_IJNSA_ILi0EEESZ_SZ_EEEEENS5_IJNS4_10UnderscoreES12_S12_EEEEENS4_13SM90_TMA_LOADENS4_14ComposedLayoutINS4_7SwizzleILi1ELi4ELi3EEENS4_18smem_ptr_flag_bitsILi8EEENSX_INS5_IJNSA_ILi8EEESH_EEENS5_IJSH_SC_EEEEEEEvNS4_8identityENS4_23SM90_TMA_LOAD_MULTICASTES1F_vS1G_EENS_8epilogue10collective18CollectiveEpilogueINS1J_23Sm100TmaWarpSpecializedILi4ELi2ELi32ELb0ELb0EEEJSI_NS5_IJNSX_ISF_SC_EES1O_EEESJ_SK_SJ_SK_NS1J_6fusion15FusionCallbacksIS1N_NS1Q_17LinearCombinationISJ_fSJ_fLNS_15FloatRoundStyleE2EEESI_S1P_JEEENS4_5SM1004TMEM4LOAD26SM100_TMEM_LOAD_16dp32b32xES15_NS16_INS17_ILi2ELi4ELi3EEES1A_NSX_INS5_IJS1B_SF_EEENS5_IJSF_SC_EEEEEEENS4_39AutoVectorizingCopyWithAssumedAlignmentILi128EEENS4_14SM90_TMA_STOREES24_S26_S26_EEEvvEEEEvNT_6ParamsE)
        /*0038*/ 	.word	0x00000000


	//----- nvinfo : EIATTR_MIN_STACK_SIZE
	.align		4
.L_28:
        /*003c*/ 	.byte	0x04, 0x12
        /*003e*/ 	.short	(.L_30 - .L_29)
	.align		4
.L_29:
        /*0040*/ 	.word	index@(_ZN7cutlass13device_kernelINS_4gemm6kernel13GemmUniversalIN4cute5tupleIJiiiiEEENS1_10collective13CollectiveMmaINS1_35MainloopSm100TmaUmmaWarpSpecializedILi20ELi2ELi4ENS5_IJNS4_1CILi2EEENSA_ILi1EEESC_EEEEENS5_IJNSA_ILi64EEENSA_ILi256EEENSA_ILi32EEEEEENS_12float_e4m3_tENS5_IJlSC_lEEESJ_SK_NS4_8TiledMMAINS4_8MMA_AtomIJNS4_10MMA_TraitsINS4_19SM100_MMA_F8F6F4_SSEJSJ_SJ_fSF_SG_NS4_17integral_constantINS4_4UMMA5MajorELSR_0EEESS_NSP_INSQ_7ScaleInELST_0EEESU_EEEEEENS4_6LayoutINS5_IJSC_SC_SC_EEENS5_IJNSA_ILi0EEESZ_SZ_EEEEENS5_IJNS4_10UnderscoreES12_S12_EEEEENS4_13SM90_TMA_LOADENS4_14ComposedLayoutINS4_7SwizzleILi1ELi4ELi3EEENS4_18smem_ptr_flag_bitsILi8EEENSX_INS5_IJNSA_ILi8EEESH_EEENS5_IJSH_SC_EEEEEEEvNS4_8identityENS4_23SM90_TMA_LOAD_MULTICASTES1F_vS1G_EENS_8epilogue10collective18CollectiveEpilogueINS1J_23Sm100TmaWarpSpecializedILi4ELi2ELi32ELb0ELb0EEEJSI_NS5_IJNSX_ISF_SC_EES1O_EEESJ_SK_SJ_SK_NS1J_6fusion15FusionCallbacksIS1N_NS1Q_17LinearCombinationISJ_fSJ_fLNS_15FloatRoundStyleE2EEESI_S1P_JEEENS4_5SM1004TMEM4LOAD26SM100_TMEM_LOAD_16dp32b32xES15_NS16_INS17_ILi2ELi4ELi3EEES1A_NSX_INS5_IJS1B_SF_EEENS5_IJSF_SC_EEEEEEENS4_39AutoVectorizingCopyWithAssumedAlignmentILi128EEENS4_14SM90_TMA_STOREES24_S26_S26_EEEvvEEEEvNT_6ParamsE)
        /*0044*/ 	.word	0x00000000
.L_30:


//--------------------- .nv.compat                --------------------------
	.section	.nv.compat,"",@"SHT_CUDA_COMPAT_INFO"
	.align	4
        /*0000*/ 	.byte	0x02, 0x09, 0x01, 0x00, 0x02, 0x02, 0x02, 0x00, 0x02, 0x05, 0x05, 0x00, 0x03, 0x07, 0x01, 0x01
        /*0010*/ 	.byte	0x02, 0x03, 0x01, 0x00, 0x02, 0x06, 0x01, 0x00, 0x04, 0x0b, 0x08, 0x00, 0x09, 0x00, 0x00, 0x00
        /*0020*/ 	.byte	0x00, 0x00, 0x00, 0x00


//--------------------- .nv.info._ZN7cutlass13device_kernelINS_4gemm6kernel13GemmUniversalIN4cute5tupleIJiiiiEEENS1_10collective13CollectiveMmaINS1_35MainloopSm100TmaUmmaWarpSpecializedILi20ELi2ELi4ENS5_IJNS4_1CILi2EEENSA_ILi1EEESC_EEEEENS5_IJNSA_ILi64EEENSA_ILi256EEENSA_ILi32EEEEEENS_12float_e4m3_tENS5_IJlSC_lEEESJ_SK_NS4_8TiledMMAINS4_8MMA_AtomIJNS4_10MMA_TraitsINS4_19SM100_MMA_F8F6F4_SSEJSJ_SJ_fSF_SG_NS4_17integral_constantINS4_4UMMA5MajorELSR_0EEESS_NSP_INSQ_7ScaleInELST_0EEESU_EEEEEENS4_6LayoutINS5_IJSC_SC_SC_EEENS5_IJNSA_ILi0EEESZ_SZ_EEEEENS5_IJNS4_10UnderscoreES12_S12_EEEEENS4_13SM90_TMA_LOADENS4_14ComposedLayoutINS4_7SwizzleILi1ELi4ELi3EEENS4_18smem_ptr_flag_bitsILi8EEENSX_INS5_IJNSA_ILi8EEESH_EEENS5_IJSH_SC_EEEEEEEvNS4_8identityENS4_23SM90_TMA_LOAD_MULTICASTES1F_vS1G_EENS_8epilogue10collective18CollectiveEpilogueINS1J_23Sm100TmaWarpSpecializedILi4ELi2ELi32ELb0ELb0EEEJSI_NS5_IJNSX_ISF_SC_EES1O_EEESJ_SK_SJ_SK_NS1J_6fusion15FusionCallbacksIS1N_NS1Q_17LinearCombinationISJ_fSJ_fLNS_15FloatRoundStyleE2EEESI_S1P_JEEENS4_5SM1004TMEM4LOAD26SM100_TMEM_LOAD_16dp32b32xES15_NS16_INS17_ILi2ELi4ELi3EEES1A_NSX_INS5_IJS1B_SF_EEENS5_IJSF_SC_EEEEEEENS4_39AutoVectorizingCopyWithAssumedAlignmentILi128EEENS4_14SM90_TMA_STOREES24_S26_S26_EEEvvEEEEvNT_6ParamsE --------------------------
	.section	.nv.info._ZN7cutlass13device_kernelINS_4gemm6kernel13GemmUniversalIN4cute5tupleIJiiiiEEENS1_10collective13CollectiveMmaINS1_35MainloopSm100TmaUmmaWarpSpecializedILi20ELi2ELi4ENS5_IJNS4_1CILi2EEENSA_ILi1EEESC_EEEEENS5_IJNSA_ILi64EEENSA_ILi256EEENSA_ILi32EEEEEENS_12float_e4m3_tENS5_IJlSC_lEEESJ_SK_NS4_8TiledMMAINS4_8MMA_AtomIJNS4_10MMA_TraitsINS4_19SM100_MMA_F8F6F4_SSEJSJ_SJ_fSF_SG_NS4_17integral_constantINS4_4UMMA5MajorELSR_0EEESS_NSP_INSQ_7ScaleInELST_0EEESU_EEEEEENS4_6LayoutINS5_IJSC_SC_SC_EEENS5_IJNSA_ILi0EEESZ_SZ_EEEEENS5_IJNS4_10UnderscoreES12_S12_EEEEENS4_13SM90_TMA_LOADENS4_14ComposedLayoutINS4_7SwizzleILi1ELi4ELi3EEENS4_18smem_ptr_flag_bitsILi8EEENSX_INS5_IJNSA_ILi8EEESH_EEENS5_IJSH_SC_EEEEEEEvNS4_8identityENS4_23SM90_TMA_LOAD_MULTICASTES1F_vS1G_EENS_8epilogue10collective18CollectiveEpilogueINS1J_23Sm100TmaWarpSpecializedILi4ELi2ELi32ELb0ELb0EEEJSI_NS5_IJNSX_ISF_SC_EES1O_EEESJ_SK_SJ_SK_NS1J_6fusion15FusionCallbacksIS1N_NS1Q_17LinearCombinationISJ_fSJ_fLNS_15FloatRoundStyleE2EEESI_S1P_JEEENS4_5SM1004TMEM4LOAD26SM100_TMEM_LOAD_16dp32b32xES15_NS16_INS17_ILi2ELi4ELi3EEES1A_NSX_INS5_IJS1B_SF_EEENS5_IJSF_SC_EEEEEEENS4_39AutoVectorizingCopyWithAssumedAlignmentILi128EEENS4_14SM90_TMA_STOREES24_S26_S26_EEEvvEEEEvNT_6ParamsE,"",@"SHT_CUDA_INFO"
	.sectionflags	@""
	.align	4


	//----- nvinfo : EIATTR_CUDA_API_VERSION
	.align		4
        /*0000*/ 	.byte	0x04, 0x37
        /*0002*/ 	.short	(.L_32 - .L_31)
.L_31:
        /*0004*/ 	.word	0x00000082


	//----- nvinfo : EIATTR_KPARAM_INFO
	.align		4
.L_32:
        /*0008*/ 	.byte	0x04, 0x17
        /*000a*/ 	.short	(.L_34 - .L_33)
.L_33:
        /*000c*/ 	.word	0x00000000
        /*0010*/ 	.short	0x0000
        /*0012*/ 	.short	0x0000
        /*0014*/ 	.byte	0x00, 0xf0, 0x01, 0x20


	//----- nvinfo : EIATTR_AT_ENTRY_FRAGMENTS
	.align		4
.L_34:
        /*0018*/ 	.byte	0x04, 0x4f
        /*001a*/ 	.short	(.L_36 - .L_35)


	//   ....[0]....
.L_35:
        /*001c*/ 	.word	0x00000006


	//----- nvinfo : EIATTR_RESERVED_SMEM_USED
	.align		4
.L_36:
        /*0020*/ 	.byte	0x01, 0x41
	.zero		2


	//----- nvinfo : EIATTR_SPARSE_MMA_MASK
	.align		4
        /*0024*/ 	.byte	0x03, 0x50
        /*0026*/ 	.short	0x0000


	//----- nvinfo : EIATTR_TCGEN05_1CTA_USED
	.align		4
        /*0028*/ 	.byte	0x01, 0x51
	.zero		2


	//----- nvinfo : EIATTR_MAXREG_COUNT
	.align		4
        /*002c*/ 	.byte	0x03, 0x1b
        /*002e*/ 	.short	0x00ff


	//----- nvinfo : EIATTR_NUM_BARRIERS
	.align		4
        /*0030*/ 	.byte	0x02, 0x4c
        /*0032*/ 	.byte	0x07
	.zero		1


	//----- nvinfo : EIATTR_EXTERNS
	.align		4
        /*0034*/ 	.byte	0x04, 0x0f
        /*0036*/ 	.short	(.L_38 - .L_37)


	//   ....[0]....
	.align		4
.L_37:
        /*0038*/ 	.word	index@(__assertfail)


	//----- nvinfo : EIATTR_MERCURY_ISA_VERSION
	.align		4
.L_38:
        /*003c*/ 	.byte	0x03, 0x5f
        /*003e*/ 	.short	0x0101


	//----- nvinfo : EIATTR_INT_WARP_WIDE_INSTR_OFFSETS
	.align		4
        /*0040*/ 	.byte	0x04, 0x31
        /*0042*/ 	.short	(.L_40 - .L_39)


	//   ....[0]....
.L_39:
        /*0044*/ 	.word	0x000046a0


	//   ....[1]....
        /*0048*/ 	.word	0x000046c0


	//   ....[2]....
        /*004c*/ 	.word	0x000046f0


	//   ....[3]....
        /*0050*/ 	.word	0x00005300


	//   ....[4]....
        /*0054*/ 	.word	0x00005360


	//   ....[5]....
        /*0058*/ 	.word	0x00005440


	//   ....[6]....
        /*005c*/ 	.word	0x000054c0


	//   ....[7]....
        /*0060*/ 	.word	0x000055b0


	//   ....[8]....
        /*0064*/ 	.word	0x00005640


	//   ....[9]....
        /*0068*/ 	.word	0x00005730


	//   ....[10]....
        /*006c*/ 	.word	0x000057e0


	//----- nvinfo : EIATTR_COOP_GROUP_MASK_REGIDS
	.align		4
.L_40:
        /*0070*/ 	.byte	0x04, 0x29
        /*0072*/ 	.short	(.L_42 - .L_41)


	//   ....[0]....
.L_41:
        /*0074*/ 	.word	0xffffffff


	//   ....[1]....
        /*0078*/ 	.word	0xffffffff


	//   ....[2]....
        /*007c*/ 	.word	0xffffffff


	//   ....[3]....
        /*0080*/ 	.word	0xffffffff


	//   ....[4]....
        /*0084*/ 	.word	0xffffffff


	//   ....[5]....
        /*0088*/ 	.word	0xffffffff


	//   ....[6]....
        /*008c*/ 	.word	0xffffffff


	//   ....[7]....
        /*0090*/ 	.word	0xffffffff


	//   ....[8]....
        /*0094*/ 	.word	0xffffffff


	//   ....[9]....
        /*0098*/ 	.word	0xffffffff


	//   ....[10]....
        /*009c*/ 	.word	0xffffffff


	//   ....[11]....
        /*00a0*/ 	.word	0xffffffff


	//   ....[12]....
        /*00a4*/ 	.word	0xffffffff


	//   ....[13]....
        /*00a8*/ 	.word	0xffffffff


	//----- nvinfo : EIATTR_COOP_GROUP_INSTR_OFFSETS
	.align		4
.L_42:
        /*00ac*/ 	.byte	0x04, 0x28
        /*00ae*/ 	.short	(.L_44 - .L_43)


	//   ....[0]....
.L_43:
        /*00b0*/ 	.word	0x00000080


	//   ....[1]....
        /*00b4*/ 	.word	0x000004f0


	//   ....[2]....
        /*00b8*/ 	.word	0x000008b0


	//   ....[3]....
        /*00bc*/ 	.word	0x00000a50


	//   ....[4]....
        /*00c0*/ 	.word	0x00000b50


	//   ....[5]....
        /*00c4*/ 	.word	0x00000cc0


	//   ....[6]....
        /*00c8*/ 	.word	0x00000e60


	//   ....[7]....
        /*00cc*/ 	.word	0x00001020


	//   ....[8]....
        /*00d0*/ 	.word	0x00002200


	//   ....[9]....
        /*00d4*/ 	.word	0x000039e0


	//   ....[10]....
        /*00d8*/ 	.word	0x00003bf0


	//   ....[11]....
        /*00dc*/ 	.word	0x00003c20


	//   ....[12]....
        /*00e0*/ 	.word	0x00004580


	//   ....[13]....
        /*00e4*/ 	.word	0x000047b0


	//----- nvinfo : EIATTR_VRC_CTA_INIT_COUNT
	.align		4
.L_44:
        /*00e8*/ 	.byte	0x02, 0x4a
        /*00ea*/ 	.byte	0x80
	.zero		1


	//----- nvinfo : EIATTR_SYSCALL_OFFSETS
	.align		4
        /*00ec*/ 	.byte	0x04, 0x46
        /*00ee*/ 	.short	(.L_46 - .L_45)


	//   ....[0]....
.L_45:
        /*00f0*/ 	.word	0x00006470


	//   ....[1]....
        /*00f4*/ 	.word	0x000065b0


	//   ....[2]....
        /*00f8*/ 	.word	0x00006de0


	//   ....[3]....
        /*00fc*/ 	.word	0x00007b70


	//   ....[4]....
        /*0100*/ 	.word	0x000088c0


	//   ....[5]....
        /*0104*/ 	.word	0x00009640


	//----- nvinfo : EIATTR_MBARRIER_INSTR_OFFSETS
	.align		4
.L_46:
        /*0108*/ 	.byte	0x04, 0x39
        /*010a*/ 	.short	(.L_48 - .L_47)


	//   ....[0]....
.L_47:
        /*010c*/ 	.word	0x00000610
        /*0110*/ 	.word	0x000000ff
        /*0114*/ 	.word	0x00000000
        /*0118*/ 	.short	0x0100
        /*011a*/ 	.byte	0x04
	.zero		1


	//   ....[1]....
        /*011c*/ 	.word	0x00000620
        /*0120*/ 	.word	0x000000ff
        /*0124*/ 	.word	0x000000a0
        /*0128*/ 	.short	0x0100
        /*012a*/ 	.byte	0x04
	.zero		1


	//   ....[2]....
        /*012c*/ 	.word	0x00000630
        /*0130*/ 	.word	0x000000ff
        /*0134*/ 	.word	0x00000008
        /*0138*/ 	.short	0x0100
        /*013a*/ 	.byte	0x04
	.zero		1


	//   ....[3]....
        /*013c*/ 	.word	0x00000640
        /*0140*/ 	.word	0x000000ff
        /*0144*/ 	.word	0x000000a8
        /*0148*/ 	.short	0x0100
        /*014a*/ 	.byte	0x04
	.zero		1


	//   ....[4]....
        /*014c*/ 	.word	0x00000650
        /*0150*/ 	.word	0x000000ff
        /*0154*/ 	.word	0x00000010
        /*0158*/ 	.short	0x0100
        /*015a*/ 	.byte	0x04
	.zero		1


	//   ....[5]....
        /*015c*/ 	.word	0x00000660
        /*0160*/ 	.word	0x000000ff
        /*0164*/ 	.word	0x000000b0
        /*0168*/ 	.short	0x0100
        /*016a*/ 	.byte	0x04
	.zero		1


	//   ....[6]....
        /*016c*/ 	.word	0x00000670
        /*0170*/ 	.word	0x000000ff
        /*0174*/ 	.word	0x00000018
        /*0178*/ 	.short	0x0100
        /*017a*/ 	.byte	0x04
	.zero		1


	//   ....[7]....
        /*017c*/ 	.word	0x00000680
        /*0180*/ 	.word	0x000000ff
        /*0184*/ 	.word	0x000000b8
        /*0188*/ 	.short	0x0100
        /*018a*/ 	.byte	0x04
	.zero		1


	//   ....[8]....
        /*018c*/ 	.word	0x00000690
        /*0190*/ 	.word	0x000000ff
        /*0194*/ 	.word	0x00000020
        /*0198*/ 	.short	0x0100
        /*019a*/ 	.byte	0x04
	.zero		1


	//   ....[9]....
        /*019c*/ 	.word	0x000006a0
        /*01a0*/ 	.word	0x000000ff
        /*01a4*/ 	.word	0x000000c0
        /*01a8*/ 	.short	0x0100
        /*01aa*/ 	.byte	0x04
	.zero		1


	//   ....[10]....
        /*01ac*/ 	.word	0x000006b0
        /*01b0*/ 	.word	0x000000ff
        /*01b4*/ 	.word	0x00000028
        /*01b8*/ 	.short	0x0100
        /*01ba*/ 	.byte	0x04
	.zero		1


	//   ....[11]....
        /*01bc*/ 	.word	0x000006c0
        /*01c0*/ 	.word	0x000000ff
        /*01c4*/ 	.word	0x000000c8
        /*01c8*/ 	.short	0x0100
        /*01ca*/ 	.byte	0x04
	.zero		1


	//   ....[12]....
        /*01cc*/ 	.word	0x000006d0
        /*01d0*/ 	.word	0x000000ff
        /*01d4*/ 	.word	0x00000030
        /*01d8*/ 	.short	0x0100
        /*01da*/ 	.byte	0x04
	.zero		1


	//   ....[13]....
        /*01dc*/ 	.word	0x000006e0
        /*01e0*/ 	.word	0x000000ff
        /*01e4*/ 	.word	0x000000d0
        /*01e8*/ 	.short	0x0100
        /*01ea*/ 	.byte	0x04
	.zero		1


	//   ....[14]....
        /*01ec*/ 	.word	0x000006f0
        /*01f0*/ 	.word	0x000000ff
        /*01f4*/ 	.word	0x00000038
        /*01f8*/ 	.short	0x0100
        /*01fa*/ 	.byte	0x04
	.zero		1


	//   ....[15]....
        /*01fc*/ 	.word	0x00000700
        /*0200*/ 	.word	0x000000ff
        /*0204*/ 	.word	0x000000d8
        /*0208*/ 	.short	0x0100
        /*020a*/ 	.byte	0x04
	.zero		1


	//   ....[16]....
        /*020c*/ 	.word	0x00000710
        /*0210*/ 	.word	0x000000ff
        /*0214*/ 	.word	0x00000040
        /*0218*/ 	.short	0x0100
        /*021a*/ 	.byte	0x04
	.zero		1


	//   ....[17]....
        /*021c*/ 	.word	0x00000720
        /*0220*/ 	.word	0x000000ff
        /*0224*/ 	.word	0x000000e0
        /*0228*/ 	.short	0x0100
        /*022a*/ 	.byte	0x04
	.zero		1


	//   ....[18]....
        /*022c*/ 	.word	0x00000730
        /*0230*/ 	.word	0x000000ff
        /*0234*/ 	.word	0x00000048
        /*0238*/ 	.short	0x0100
        /*023a*/ 	.byte	0x04
	.zero		1


	//   ....[19]....
        /*023c*/ 	.word	0x00000740
        /*0240*/ 	.word	0x000000ff
        /*0244*/ 	.word	0x000000e8
        /*0248*/ 	.short	0x0100
        /*024a*/ 	.byte	0x04
	.zero		1


	//   ....[20]....
        /*024c*/ 	.word	0x00000750
        /*0250*/ 	.word	0x000000ff
        /*0254*/ 	.word	0x00000050
        /*0258*/ 	.short	0x0100
        /*025a*/ 	.byte	0x04
	.zero		1


	//   ....[21]....
        /*025c*/ 	.word	0x00000760
        /*0260*/ 	.word	0x000000ff
        /*0264*/ 	.word	0x000000f0
        /*0268*/ 	.short	0x0100
        /*026a*/ 	.byte	0x04
	.zero		1


	//   ....[22]....
        /*026c*/ 	.word	0x00000770
        /*0270*/ 	.word	0x000000ff
        /*0274*/ 	.word	0x00000058
        /*0278*/ 	.short	0x0100
        /*027a*/ 	.byte	0x04
	.zero		1


	//   ....[23]....
        /*027c*/ 	.word	0x00000780
        /*0280*/ 	.word	0x000000ff
        /*0284*/ 	.word	0x000000f8
        /*0288*/ 	.short	0x0100
        /*028a*/ 	.byte	0x04
	.zero		1


	//   ....[24]....
        /*028c*/ 	.word	0x00000790
        /*0290*/ 	.word	0x000000ff
        /*0294*/ 	.word	0x00000060
        /*0298*/ 	.short	0x0100
        /*029a*/ 	.byte	0x04
	.zero		1


	//   ....[25]....
        /*029c*/ 	.word	0x000007a0
        /*02a0*/ 	.word	0x000000ff
        /*02a4*/ 	.word	0x00000100
        /*02a8*/ 	.short	0x0100
        /*02aa*/ 	.byte	0x04
	.zero		1


	//   ....[26]....
        /*02ac*/ 	.word	0x000007b0
        /*02b0*/ 	.word	0x000000ff
        /*02b4*/ 	.word	0x00000068
        /*02b8*/ 	.short	0x0100
        /*02ba*/ 	.byte	0x04
	.zero		1


	//   ....[27]....
        /*02bc*/ 	.word	0x000007c0
        /*02c0*/ 	.word	0x000000ff
        /*02c4*/ 	.word	0x00000108
        /*02c8*/ 	.short	0x0100
        /*02ca*/ 	.byte	0x04
	.zero		1


	//   ....[28]....
        /*02cc*/ 	.word	0x000007d0
        /*02d0*/ 	.word	0x000000ff
        /*02d4*/ 	.word	0x00000070
        /*02d8*/ 	.short	0x0100
        /*02da*/ 	.byte	0x04
	.zero		1


	//   ....[29]....
        /*02dc*/ 	.word	0x000007e0
        /*02e0*/ 	.word	0x000000ff
        /*02e4*/ 	.word	0x00000110
        /*02e8*/ 	.short	0x0100
        /*02ea*/ 	.byte	0x04
	.zero		1


	//   ....[30]....
        /*02ec*/ 	.word	0x000007f0
        /*02f0*/ 	.word	0x000000ff
        /*02f4*/ 	.word	0x00000078
        /*02f8*/ 	.short	0x0100
        /*02fa*/ 	.byte	0x04
	.zero		1


	//   ....[31]....
        /*02fc*/ 	.word	0x00000800
        /*0300*/ 	.word	0x000000ff
        /*0304*/ 	.word	0x00000118
        /*0308*/ 	.short	0x0100
        /*030a*/ 	.byte	0x04
	.zero		1


	//   ....[32]....
        /*030c*/ 	.word	0x00000810
        /*0310*/ 	.word	0x000000ff
        /*0314*/ 	.word	0x00000080
        /*0318*/ 	.short	0x0100
        /*031a*/ 	.byte	0x04
	.zero		1


	//   ....[33]....
        /*031c*/ 	.word	0x00000820
        /*0320*/ 	.word	0x000000ff
        /*0324*/ 	.word	0x00000120
        /*0328*/ 	.short	0x0100
        /*032a*/ 	.byte	0x04
	.zero		1


	//   ....[34]....
        /*032c*/ 	.word	0x00000830
        /*0330*/ 	.word	0x000000ff
        /*0334*/ 	.word	0x00000088
        /*0338*/ 	.short	0x0100
        /*033a*/ 	.byte	0x04
	.zero		1


	//   ....[35]....
        /*033c*/ 	.word	0x00000840
        /*0340*/ 	.word	0x000000ff
        /*0344*/ 	.word	0x00000128
        /*0348*/ 	.short	0x0100
        /*034a*/ 	.byte	0x04
	.zero		1


	//   ....[36]....
        /*034c*/ 	.word	0x00000850
        /*0350*/ 	.word	0x000000ff
        /*0354*/ 	.word	0x00000090
        /*0358*/ 	.short	0x0100
        /*035a*/ 	.byte	0x04
	.zero		1


	//   ....[37]....
        /*035c*/ 	.word	0x00000860
        /*0360*/ 	.word	0x000000ff
        /*0364*/ 	.word	0x00000130
        /*0368*/ 	.short	0x0100
        /*036a*/ 	.byte	0x04
	.zero		1


	//   ....[38]....
        /*036c*/ 	.word	0x00000870
        /*0370*/ 	.word	0x000000ff
        /*0374*/ 	.word	0x00000098
        /*0378*/ 	.short	0x0100
        /*037a*/ 	.byte	0x04
	.zero		1


	//   ....[39]....
        /*037c*/ 	.word	0x00000880
        /*0380*/ 	.word	0x000000ff
        /*0384*/ 	.word	0x00000138
        /*0388*/ 	.short	0x0100
        /*038a*/ 	.byte	0x04
	.zero		1


	//   ....[40]....
        /*038c*/ 	.word	0x000009c0
        /*0390*/ 	.word	0x000000ff
        /*0394*/ 	.word	0x00000140
        /*0398*/ 	.short	0x0100
        /*039a*/ 	.byte	0x04
	.zero		1


	//   ....[41]....
        /*039c*/ 	.word	0x000009d0
        /*03a0*/ 	.word	0x000000ff
        /*03a4*/ 	.word	0x00000160
        /*03a8*/ 	.short	0x0100
        /*03aa*/ 	.byte	0x04
	.zero		1


	//   ....[42]....
        /*03ac*/ 	.word	0x000009e0
        /*03b0*/ 	.word	0x000000ff
        /*03b4*/ 	.word	0x00000148
        /*03b8*/ 	.short	0x0100
        /*03ba*/ 	.byte	0x04
	.zero		1


	//   ....[43]....
        /*03bc*/ 	.word	0x000009f0
        /*03c0*/ 	.word	0x000000ff
        /*03c4*/ 	.word	0x00000168
        /*03c8*/ 	.short	0x0100
        /*03ca*/ 	.byte	0x04
	.zero		1


	//   ....[44]....
        /*03cc*/ 	.word	0x00000a00
        /*03d0*/ 	.word	0x000000ff
        /*03d4*/ 	.word	0x00000150
        /*03d8*/ 	.short	0x0100
        /*03da*/ 	.byte	0x04
	.zero		1


	//   ....[45]....
        /*03dc*/ 	.word	0x00000a10
        /*03e0*/ 	.word	0x000000ff
        /*03e4*/ 	.word	0x00000170
        /*03e8*/ 	.short	0x0100
        /*03ea*/ 	.byte	0x04
	.zero		1


	//   ....[46]....
        /*03ec*/ 	.word	0x00000a20
        /*03f0*/ 	.word	0x000000ff
        /*03f4*/ 	.word	0x00000158
        /*03f8*/ 	.short	0x0100
        /*03fa*/ 	.byte	0x04
	.zero		1


	//   ....[47]....
        /*03fc*/ 	.word	0x00000a30
        /*0400*/ 	.word	0x000000ff
        /*0404*/ 	.word	0x00000178
        /*0408*/ 	.short	0x0100
        /*040a*/ 	.byte	0x04
	.zero		1


	//   ....[48]....
        /*040c*/ 	.word	0x00000b20
        /*0410*/ 	.word	0x000000ff
        /*0414*/ 	.word	0x00000180
        /*0418*/ 	.short	0x0100
        /*041a*/ 	.byte	0x06
	.zero		1


	//   ....[49]....
        /*041c*/ 	.word	0x00000b30
        /*0420*/ 	.word	0x000000ff
        /*0424*/ 	.word	0x00000188
        /*0428*/ 	.short	0x0100
        /*042a*/ 	.byte	0x06
	.zero		1


	//   ....[50]....
        /*042c*/ 	.word	0x00000c70
        /*0430*/ 	.word	0x000000ff
        /*0434*/ 	.word	0x00000190
        /*0438*/ 	.short	0x0100
        /*043a*/ 	.byte	0x06
	.zero		1


	//   ....[51]....
        /*043c*/ 	.word	0x00000c80
        /*0440*/ 	.word	0x000000ff
        /*0444*/ 	.word	0x000001a0
        /*0448*/ 	.short	0x0100
        /*044a*/ 	.byte	0x06
	.zero		1


	//   ....[52]....
        /*044c*/ 	.word	0x00000c90
        /*0450*/ 	.word	0x000000ff
        /*0454*/ 	.word	0x00000198
        /*0458*/ 	.short	0x0100
        /*045a*/ 	.byte	0x06
	.zero		1


	//   ....[53]....
        /*045c*/ 	.word	0x00000ca0
        /*0460*/ 	.word	0x000000ff
        /*0464*/ 	.word	0x000001a8
        /*0468*/ 	.short	0x0100
        /*046a*/ 	.byte	0x06
	.zero		1


	//   ....[54]....
        /*046c*/ 	.word	0x00000dd0
        /*0470*/ 	.word	0x000000ff
        /*0474*/ 	.word	0x000001b0
        /*0478*/ 	.short	0x0100
        /*047a*/ 	.byte	0x04
	.zero		1


	//   ....[55]....
        /*047c*/ 	.word	0x00000de0
        /*0480*/ 	.word	0x000000ff
        /*0484*/ 	.word	0x000001d0
        /*0488*/ 	.short	0x0100
        /*048a*/ 	.byte	0x04
	.zero		1


	//   ....[56]....
        /*048c*/ 	.word	0x00000df0
        /*0490*/ 	.word	0x000000ff
        /*0494*/ 	.word	0x000001b8
        /*0498*/ 	.short	0x0100
        /*049a*/ 	.byte	0x04
	.zero		1


	//   ....[57]....
        /*049c*/ 	.word	0x00000e00
        /*04a0*/ 	.word	0x000000ff
        /*04a4*/ 	.word	0x000001d8
        /*04a8*/ 	.short	0x0100
        /*04aa*/ 	.byte	0x04
	.zero		1


	//   ....[58]....
        /*04ac*/ 	.word	0x00000e10
        /*04b0*/ 	.word	0x000000ff
        /*04b4*/ 	.word	0x000001c0
        /*04b8*/ 	.short	0x0100
        /*04ba*/ 	.byte	0x04
	.zero		1


	//   ....[59]....
        /*04bc*/ 	.word	0x00000e20
        /*04c0*/ 	.word	0x000000ff
        /*04c4*/ 	.word	0x000001e0
        /*04c8*/ 	.short	0x0100
        /*04ca*/ 	.byte	0x04
	.zero		1


	//   ....[60]....
        /*04cc*/ 	.word	0x00000e30
        /*04d0*/ 	.word	0x000000ff
        /*04d4*/ 	.word	0x000001c8
        /*04d8*/ 	.short	0x0100
        /*04da*/ 	.byte	0x04
	.zero		1


	//   ....[61]....
        /*04dc*/ 	.word	0x00000e40
        /*04e0*/ 	.word	0x000000ff
        /*04e4*/ 	.word	0x000001e8
        /*04e8*/ 	.short	0x0100
        /*04ea*/ 	.byte	0x04
	.zero		1


	//   ....[62]....
        /*04ec*/ 	.word	0x00000f30
        /*04f0*/ 	.word	0x000000ff
        /*04f4*/ 	.word	0x000001f0
        /*04f8*/ 	.short	0x0100
        /*04fa*/ 	.byte	0x04
	.zero		1


	//   ....[63]....
        /*04fc*/ 	.word	0x00000f40
        /*0500*/ 	.word	0x000000ff
        /*0504*/ 	.word	0x00000200
        /*0508*/ 	.short	0x0100
        /*050a*/ 	.byte	0x04
	.zero		1


	//   ....[64]....
        /*050c*/ 	.word	0x00000f50
        /*0510*/ 	.word	0x000000ff
        /*0514*/ 	.word	0x000001f8
        /*0518*/ 	.short	0x0100
        /*051a*/ 	.byte	0x04
	.zero		1


	//   ....[65]....
        /*051c*/ 	.word	0x00000f60
        /*0520*/ 	.word	0x000000ff
        /*0524*/ 	.word	0x00000208
        /*0528*/ 	.short	0x0100
        /*052a*/ 	.byte	0x04
	.zero		1


	//   ....[66]....
        /*052c*/ 	.word	0x00001ab0
        /*0530*/ 	.word	0x00000000
        /*0534*/ 	.word	0x00000200
        /*0538*/ 	.short	0x010a
        /*053a*/ 	.byte	0xff
	.zero		1


	//   ....[67]....
        /*053c*/ 	.word	0x00001ad0
        /*0540*/ 	.word	0x00000000
        /*0544*/ 	.word	0x000001f0
        /*0548*/ 	.short	0x0101
        /*054a*/ 	.byte	0xff
	.zero		1


	//   ....[68]....
        /*054c*/ 	.word	0x00001b90
        /*0550*/ 	.word	0x000000ff
        /*0554*/ 	.word	0x000000a0
        /*0558*/ 	.short	0x010a
        /*055a*/ 	.byte	0x04
	.zero		1


	//   ....[69]....
        /*055c*/ 	.word	0x00001c10
        /*0560*/ 	.word	0x000000ff
        /*0564*/ 	.word	0x000000a0
        /*0568*/ 	.short	0x010a
        /*056a*/ 	.byte	0x21
	.zero		1


	//   ....[70]....
        /*056c*/ 	.word	0x00001da0
        /*0570*/ 	.word	0x000000ff
        /*0574*/ 	.word	0x000000a0
        /*0578*/ 	.short	0x010a
        /*057a*/ 	.byte	0x08
	.zero		1


	//   ....[71]....
        /*057c*/ 	.word	0x00001ec0
        /*0580*/ 	.word	0x000000ff
        /*0584*/ 	.word	0x00000188
        /*0588*/ 	.short	0x0101
        /*058a*/ 	.byte	0x07
	.zero		1


	//   ....[72]....
        /*058c*/ 	.word	0x00001ee0
        /*0590*/ 	.word	0x000000ff
        /*0594*/ 	.word	0x000000a0
        /*0598*/ 	.short	0x010a
        /*059a*/ 	.byte	0x04
	.zero		1


	//   ....[73]....
        /*059c*/ 	.word	0x00001f60
        /*05a0*/ 	.word	0x000000ff
        /*05a4*/ 	.word	0x000000a0
        /*05a8*/ 	.short	0x010a
        /*05aa*/ 	.byte	0x09
	.zero		1


	//   ....[74]....
        /*05ac*/ 	.word	0x00002100
        /*05b0*/ 	.word	0x000000ff
        /*05b4*/ 	.word	0x000000a0
        /*05b8*/ 	.short	0x010a
        /*05ba*/ 	.byte	0x06
	.zero		1


	//   ....[75]....
        /*05bc*/ 	.word	0x00002230
        /*05c0*/ 	.word	0x00000003
        /*05c4*/ 	.word	0x00000190
        /*05c8*/ 	.short	0x010a
        /*05ca*/ 	.byte	0xff
	.zero		1


	//   ....[76]....
        /*05cc*/ 	.word	0x00002380
        /*05d0*/ 	.word	0x00000000
        /*05d4*/ 	.word	0x00000000
        /*05d8*/ 	.short	0x0101
        /*05da*/ 	.byte	0xff
	.zero		1


	//   ....[77]....
        /*05dc*/ 	.word	0x00002930
        /*05e0*/ 	.word	0x000000ff
        /*05e4*/ 	.word	0x00000000
        /*05e8*/ 	.short	0x010a
        /*05ea*/ 	.byte	0x04
	.zero		1


	//   ....[78]....
        /*05ec*/ 	.word	0x000029c0
        /*05f0*/ 	.word	0x000000ff
        /*05f4*/ 	.word	0x00000000
        /*05f8*/ 	.short	0x010a
        /*05fa*/ 	.byte	0x05
	.zero		1


	//   ....[79]....
        /*05fc*/ 	.word	0x00002a50
        /*0600*/ 	.word	0x000000ff
        /*0604*/ 	.word	0x00000000
        /*0608*/ 	.short	0x010a
        /*060a*/ 	.byte	0x05
	.zero		1


	//   ....[80]....
        /*060c*/ 	.word	0x00002ae0
        /*0610*/ 	.word	0x000000ff
        /*0614*/ 	.word	0x00000000
        /*0618*/ 	.short	0x010a
        /*061a*/ 	.byte	0x05
	.zero		1


	//   ....[81]....
        /*061c*/ 	.word	0x00002b70
        /*0620*/ 	.word	0x000000ff
        /*0624*/ 	.word	0x00000000
        /*0628*/ 	.short	0x010a
        /*062a*/ 	.byte	0x05
	.zero		1


	//   ....[82]....
        /*062c*/ 	.word	0x00002c00
        /*0630*/ 	.word	0x000000ff
        /*0634*/ 	.word	0x00000000
        /*0638*/ 	.short	0x010a
        /*063a*/ 	.byte	0x05
	.zero		1


	//   ....[83]....
        /*063c*/ 	.word	0x00002c90
        /*0640*/ 	.word	0x000000ff
        /*0644*/ 	.word	0x00000000
        /*0648*/ 	.short	0x010a
        /*064a*/ 	.byte	0x05
	.zero		1


	//   ....[84]....
        /*064c*/ 	.word	0x00002d20
        /*0650*/ 	.word	0x000000ff
        /*0654*/ 	.word	0x00000000
        /*0658*/ 	.short	0x010a
        /*065a*/ 	.byte	0x05
	.zero		1


	//   ....[85]....
        /*065c*/ 	.word	0x00002db0
        /*0660*/ 	.word	0x000000ff
        /*0664*/ 	.word	0x00000000
        /*0668*/ 	.short	0x010a
        /*066a*/ 	.byte	0x05
	.zero		1


	//   ....[86]....
        /*066c*/ 	.word	0x00002e40
        /*0670*/ 	.word	0x000000ff
        /*0674*/ 	.word	0x00000000
        /*0678*/ 	.short	0x010a
        /*067a*/ 	.byte	0x05
	.zero		1


	//   ....[87]....
        /*067c*/ 	.word	0x00002ed0
        /*0680*/ 	.word	0x000000ff
        /*0684*/ 	.word	0x00000000
        /*0688*/ 	.short	0x010a
        /*068a*/ 	.byte	0x05
	.zero		1


	//   ....[88]....
        /*068c*/ 	.word	0x00002f60
        /*0690*/ 	.word	0x000000ff
        /*0694*/ 	.word	0x00000000
        /*0698*/ 	.short	0x010a
        /*069a*/ 	.byte	0x05
	.zero		1


	//   ....[89]....
        /*069c*/ 	.word	0x00002ff0
        /*06a0*/ 	.word	0x000000ff
        /*06a4*/ 	.word	0x00000000
        /*06a8*/ 	.short	0x010a
        /*06aa*/ 	.byte	0x05
	.zero		1


	//   ....[90]....
        /*06ac*/ 	.word	0x00003080
        /*06b0*/ 	.word	0x000000ff
        /*06b4*/ 	.word	0x00000000
        /*06b8*/ 	.short	0x010a
        /*06ba*/ 	.byte	0x05
	.zero		1


	//   ....[91]....
        /*06bc*/ 	.word	0x00003110
        /*06c0*/ 	.word	0x000000ff
        /*06c4*/ 	.word	0x00000000
        /*06c8*/ 	.short	0x010a
        /*06ca*/ 	.byte	0x05
	.zero		1


	//   ....[92]....
        /*06cc*/ 	.word	0x000031a0
        /*06d0*/ 	.word	0x000000ff
        /*06d4*/ 	.word	0x00000000
        /*06d8*/ 	.short	0x010a
        /*06da*/ 	.byte	0x05
	.zero		1


	//   ....[93]....
        /*06dc*/ 	.word	0x00003230
        /*06e0*/ 	.word	0x000000ff
        /*06e4*/ 	.word	0x00000000
        /*06e8*/ 	.short	0x010a
        /*06ea*/ 	.byte	0x05
	.zero		1


	//   ....[94]....
        /*06ec*/ 	.word	0x000032c0
        /*06f0*/ 	.word	0x000000ff
        /*06f4*/ 	.word	0x00000000
        /*06f8*/ 	.short	0x010a
        /*06fa*/ 	.byte	0x05
	.zero		1


	//   ....[95]....
        /*06fc*/ 	.word	0x00003350
        /*0700*/ 	.word	0x000000ff
        /*0704*/ 	.word	0x00000000
        /*0708*/ 	.short	0x010a
        /*070a*/ 	.byte	0x05
	.zero		1


	//   ....[96]....
        /*070c*/ 	.word	0x000033f0
        /*0710*/ 	.word	0x00000000
        /*0714*/ 	.word	0x00000000
        /*0718*/ 	.short	0x010a
        /*071a*/ 	.byte	0xff
	.zero		1


	//   ....[97]....
        /*071c*/ 	.word	0x00003530
        /*0720*/ 	.word	0x00000002
        /*0724*/ 	.word	0x000001f0
        /*0728*/ 	.short	0x010a
        /*072a*/ 	.byte	0xff
	.zero		1


	//   ....[98]....
        /*072c*/ 	.word	0x00003590
        /*0730*/ 	.word	0x00000004
        /*0734*/ 	.word	0x00000000
        /*0738*/ 	.short	0x0101
        /*073a*/ 	.byte	0xff
	.zero		1


	//   ....[99]....
        /*073c*/ 	.word	0x000035b0
        /*0740*/ 	.word	0x000000ff
        /*0744*/ 	.word	0x000001a0
        /*0748*/ 	.short	0x010a
        /*074a*/ 	.byte	0x04
	.zero		1


	//   ....[100]....
        /*074c*/ 	.word	0x000036d0
        /*0750*/ 	.word	0x00000002
        /*0754*/ 	.word	0x00000190
        /*0758*/ 	.short	0x010a
        /*075a*/ 	.byte	0xff
	.zero		1


	//   ....[101]....
        /*075c*/ 	.word	0x000037e0
        /*0760*/ 	.word	0x00000002
        /*0764*/ 	.word	0x00000000
        /*0768*/ 	.short	0x0101
        /*076a*/ 	.byte	0xff
	.zero		1


	//   ....[102]....
        /*076c*/ 	.word	0x00003870
        /*0770*/ 	.word	0x000000ff
        /*0774*/ 	.word	0x000001a0
        /*0778*/ 	.short	0x0106
        /*077a*/ 	.byte	0x04
	.zero		1


	//   ....[103]....
        /*077c*/ 	.word	0x00003890
        /*0780*/ 	.word	0x000000ff
        /*0784*/ 	.word	0x000001a0
        /*0788*/ 	.short	0x010a
        /*078a*/ 	.byte	0x04
	.zero		1


	//   ....[104]....
        /*078c*/ 	.word	0x00003920
        /*0790*/ 	.word	0x000000ff
        /*0794*/ 	.word	0x000001a0
        /*0798*/ 	.short	0x0106
        /*079a*/ 	.byte	0x07
	.zero		1


	//   ....[105]....
        /*079c*/ 	.word	0x00003960
        /*07a0*/ 	.word	0x00000000
        /*07a4*/ 	.word	0x000001a0
        /*07a8*/ 	.short	0x010a
        /*07aa*/ 	.byte	0xff
	.zero		1


	//   ....[106]....
        /*07ac*/ 	.word	0x00003e60
        /*07b0*/ 	.word	0x00000000
        /*07b4*/ 	.word	0x00000190
        /*07b8*/ 	.short	0x010a
        /*07ba*/ 	.byte	0xff
	.zero		1


	//   ....[107]....
        /*07bc*/ 	.word	0x00003f60
        /*07c0*/ 	.word	0x00000003
        /*07c4*/ 	.word	0x00000000
        /*07c8*/ 	.short	0x0101
        /*07ca*/ 	.byte	0xff
	.zero		1


	//   ....[108]....
        /*07cc*/ 	.word	0x00003f70
        /*07d0*/ 	.word	0x000000ff
        /*07d4*/ 	.word	0x00000000
        /*07d8*/ 	.short	0x010a
        /*07da*/ 	.byte	0x04
	.zero		1


	//   ....[109]....
        /*07dc*/ 	.word	0x00003f90
        /*07e0*/ 	.word	0x000000ff
        /*07e4*/ 	.word	0x000001d0
        /*07e8*/ 	.short	0x010a
        /*07ea*/ 	.byte	0x13
	.zero		1


	//   ....[110]....
        /*07ec*/ 	.word	0x000040d0
        /*07f0*/ 	.word	0x000000ff
        /*07f4*/ 	.word	0x00000000
        /*07f8*/ 	.short	0x010a
        /*07fa*/ 	.byte	0x06
	.zero		1


	//   ....[111]....
        /*07fc*/ 	.word	0x000041d0
        /*0800*/ 	.word	0x000000ff
        /*0804*/ 	.word	0x00000000
        /*0808*/ 	.short	0x010a
        /*080a*/ 	.byte	0x04
	.zero		1


	//   ....[112]....
        /*080c*/ 	.word	0x000043b0
        /*0810*/ 	.word	0x000000ff
        /*0814*/ 	.word	0x00000000
        /*0818*/ 	.short	0x010a
        /*081a*/ 	.byte	0x04
	.zero		1


	//   ....[113]....
        /*081c*/ 	.word	0x00004440
        /*0820*/ 	.word	0x000000ff
        /*0824*/ 	.word	0x00000000
        /*0828*/ 	.short	0x010a
        /*082a*/ 	.byte	0x05
	.zero		1


	//   ....[114]....
        /*082c*/ 	.word	0x000044d0
        /*0830*/ 	.word	0x000000ff
        /*0834*/ 	.word	0x00000000
        /*0838*/ 	.short	0x010a
        /*083a*/ 	.byte	0x05
	.zero		1


	//   ....[115]....
        /*083c*/ 	.word	0x00004560
        /*0840*/ 	.word	0x000000ff
        /*0844*/ 	.word	0x00000000
        /*0848*/ 	.short	0x010a
        /*084a*/ 	.byte	0x04
	.zero		1


	//   ....[116]....
        /*084c*/ 	.word	0x00004ac0
        /*0850*/ 	.word	0x00000008
        /*0854*/ 	.word	0x00000190
        /*0858*/ 	.short	0x010a
        /*085a*/ 	.byte	0xff
	.zero		1


	//   ....[117]....
        /*085c*/ 	.word	0x00004c30
        /*0860*/ 	.word	0x00000000
        /*0864*/ 	.word	0x00000000
        /*0868*/ 	.short	0x0101
        /*086a*/ 	.byte	0xff
	.zero		1


	//   ....[118]....
        /*086c*/ 	.word	0x00005110
        /*0870*/ 	.word	0x000000ff
        /*0874*/ 	.word	0x00000188
        /*0878*/ 	.short	0x010a
        /*087a*/ 	.byte	0x15
	.zero		1


	//   ....[119]....
        /*087c*/ 	.word	0x000052a0
        /*0880*/ 	.word	0x000000ff
        /*0884*/ 	.word	0x00000160
        /*0888*/ 	.short	0x010a
        /*088a*/ 	.byte	0x15
	.zero		1


	//   ....[120]....
        /*088c*/ 	.word	0x000053f0
        /*0890*/ 	.word	0x000000ff
        /*0894*/ 	.word	0x00000140
        /*0898*/ 	.short	0x010b
        /*089a*/ 	.byte	0x15
	.zero		1


	//   ....[121]....
        /*089c*/ 	.word	0x00005400
        /*08a0*/ 	.word	0x000000ff
        /*08a4*/ 	.word	0x00000000
        /*08a8*/ 	.short	0x0101
        /*08aa*/ 	.byte	0x32
	.zero		1


	//   ....[122]....
        /*08ac*/ 	.word	0x00005410
        /*08b0*/ 	.word	0x000000ff
        /*08b4*/ 	.word	0x00000168
        /*08b8*/ 	.short	0x010a
        /*08ba*/ 	.byte	0x15
	.zero		1


	//   ....[123]....
        /*08bc*/ 	.word	0x00005560
        /*08c0*/ 	.word	0x000000ff
        /*08c4*/ 	.word	0x00000148
        /*08c8*/ 	.short	0x010b
        /*08ca*/ 	.byte	0x15
	.zero		1


	//   ....[124]....
        /*08cc*/ 	.word	0x00005570
        /*08d0*/ 	.word	0x000000ff
        /*08d4*/ 	.word	0x00000000
        /*08d8*/ 	.short	0x0101
        /*08da*/ 	.byte	0x31
	.zero		1


	//   ....[125]....
        /*08dc*/ 	.word	0x00005580
        /*08e0*/ 	.word	0x000000ff
        /*08e4*/ 	.word	0x00000170
        /*08e8*/ 	.short	0x010a
        /*08ea*/ 	.byte	0x15
	.zero		1


	//   ....[126]....
        /*08ec*/ 	.word	0x000056e0
        /*08f0*/ 	.word	0x000000ff
        /*08f4*/ 	.word	0x00000150
        /*08f8*/ 	.short	0x010b
        /*08fa*/ 	.byte	0x15
	.zero		1


	//   ....[127]....
        /*08fc*/ 	.word	0x000056f0
        /*0900*/ 	.word	0x000000ff
        /*0904*/ 	.word	0x00000000
        /*0908*/ 	.short	0x0101
        /*090a*/ 	.byte	0x30
	.zero		1


	//   ....[128]....
        /*090c*/ 	.word	0x00005700
        /*0910*/ 	.word	0x000000ff
        /*0914*/ 	.word	0x00000178
        /*0918*/ 	.short	0x010a
        /*091a*/ 	.byte	0x15
	.zero		1


	//   ....[129]....
        /*091c*/ 	.word	0x000058f0
        /*0920*/ 	.word	0x000000ff
        /*0924*/ 	.word	0x00000158
        /*0928*/ 	.short	0x010b
        /*092a*/ 	.byte	0x15
	.zero		1


	//   ....[130]....
        /*092c*/ 	.word	0x00005900
        /*0930*/ 	.word	0x000000ff
        /*0934*/ 	.word	0x00000000
        /*0938*/ 	.short	0x0101
        /*093a*/ 	.byte	0x2b
	.zero		1


	//   ....[131]....
        /*093c*/ 	.word	0x00005930
        /*0940*/ 	.word	0x000000ff
        /*0944*/ 	.word	0x00000160
        /*0948*/ 	.short	0x010a
        /*094a*/ 	.byte	0x15
	.zero		1


	//   ....[132]....
        /*094c*/ 	.word	0x00005950
        /*0950*/ 	.word	0x000000ff
        /*0954*/ 	.word	0x00000168
        /*0958*/ 	.short	0x010a
        /*095a*/ 	.byte	0x15
	.zero		1


	//   ....[133]....
        /*095c*/ 	.word	0x00005970
        /*0960*/ 	.word	0x000000ff
        /*0964*/ 	.word	0x00000170
        /*0968*/ 	.short	0x010a
        /*096a*/ 	.byte	0x15
	.zero		1


	//   ....[134]....
        /*096c*/ 	.word	0x000059b0
        /*0970*/ 	.word	0x00000000
        /*0974*/ 	.word	0x00000178
        /*0978*/ 	.short	0x010a
        /*097a*/ 	.byte	0xff
	.zero		1


	//   ....[135]....
        /*097c*/ 	.word	0x00005d00
        /*0980*/ 	.word	0x00000003
        /*0984*/ 	.word	0x00000190
        /*0988*/ 	.short	0x010a
        /*098a*/ 	.byte	0xff
	.zero		1


	//   ....[136]....
        /*098c*/ 	.word	0x00005e80
        /*0990*/ 	.word	0x00000000
        /*0994*/ 	.word	0x00000000
        /*0998*/ 	.short	0x0101
        /*099a*/ 	.byte	0xff
	.zero		1


	//   ....[137]....
        /*099c*/ 	.word	0x000069d0
        /*09a0*/ 	.word	0x00000002
        /*09a4*/ 	.word	0x00000140
        /*09a8*/ 	.short	0x010a
        /*09aa*/ 	.byte	0xff
	.zero		1


	//   ....[138]....
        /*09ac*/ 	.word	0x00006a40
        /*09b0*/ 	.word	0x00000047
        /*09b4*/ 	.word	0x000001b0
        /*09b8*/ 	.short	0x010a
        /*09ba*/ 	.byte	0xff
	.zero		1


	//   ....[139]....
        /*09bc*/ 	.word	0x00006b30
        /*09c0*/ 	.word	0x00000002
        /*09c4*/ 	.word	0x00000140
        /*09c8*/ 	.short	0x010a
        /*09ca*/ 	.byte	0xff
	.zero		1


	//   ....[140]....
        /*09cc*/ 	.word	0x00006c40
        /*09d0*/ 	.word	0x00000000
        /*09d4*/ 	.word	0x00000000
        /*09d8*/ 	.short	0x0101
        /*09da*/ 	.byte	0xff
	.zero		1


	//   ....[141]....
        /*09dc*/ 	.word	0x00006cc0
        /*09e0*/ 	.word	0x00000047
        /*09e4*/ 	.word	0x000001b0
        /*09e8*/ 	.short	0x010a
        /*09ea*/ 	.byte	0xff
	.zero		1


	//   ....[142]....
        /*09ec*/ 	.word	0x00007810
        /*09f0*/ 	.word	0x00000070
        /*09f4*/ 	.word	0x00000140
        /*09f8*/ 	.short	0x010a
        /*09fa*/ 	.byte	0xff
	.zero		1


	//   ....[143]....
        /*09fc*/ 	.word	0x000078e0
        /*0a00*/ 	.word	0x00000070
        /*0a04*/ 	.word	0x00000140
        /*0a08*/ 	.short	0x010a
        /*0a0a*/ 	.byte	0xff
	.zero		1


	//   ....[144]....
        /*0a0c*/ 	.word	0x000079f0
        /*0a10*/ 	.word	0x00000000
        /*0a14*/ 	.word	0x00000000
        /*0a18*/ 	.short	0x0101
        /*0a1a*/ 	.byte	0xff
	.zero		1


	//   ....[145]....
        /*0a1c*/ 	.word	0x00008560
        /*0a20*/ 	.word	0x00000070
        /*0a24*/ 	.word	0x00000140
        /*0a28*/ 	.short	0x010a
        /*0a2a*/ 	.byte	0xff
	.zero		1


	//   ....[146]....
        /*0a2c*/ 	.word	0x00008630
        /*0a30*/ 	.word	0x00000070
        /*0a34*/ 	.word	0x00000140
        /*0a38*/ 	.short	0x010a
        /*0a3a*/ 	.byte	0xff
	.zero		1


	//   ....[147]....
        /*0a3c*/ 	.word	0x00008740
        /*0a40*/ 	.word	0x00000000
        /*0a44*/ 	.word	0x00000000
        /*0a48*/ 	.short	0x0101
        /*0a4a*/ 	.byte	0xff
	.zero		1


	//   ....[148]....
        /*0a4c*/ 	.word	0x000092e0
        /*0a50*/ 	.word	0x00000066
        /*0a54*/ 	.word	0x00000140
        /*0a58*/ 	.short	0x010a
        /*0a5a*/ 	.byte	0xff
	.zero		1


	//   ....[149]....
        /*0a5c*/ 	.word	0x000093b0
        /*0a60*/ 	.word	0x00000066
        /*0a64*/ 	.word	0x00000140
        /*0a68*/ 	.short	0x010a
        /*0a6a*/ 	.byte	0xff
	.zero		1


	//   ....[150]....
        /*0a6c*/ 	.word	0x000094c0
        /*0a70*/ 	.word	0x00000000
        /*0a74*/ 	.word	0x00000000
        /*0a78*/ 	.short	0x0101
        /*0a7a*/ 	.byte	0xff
	.zero		1


	//   ....[151]....
        /*0a7c*/ 	.word	0x00009950
        /*0a80*/ 	.word	0x000000ff
        /*0a84*/ 	.word	0x00000000
        /*0a88*/ 	.short	0x0101
        /*0a8a*/ 	.byte	0x04
	.zero		1


	//   ....[152]....
        /*0a8c*/ 	.word	0x0000a160
        /*0a90*/ 	.word	0x00000000
        /*0a94*/ 	.word	0x00000200
        /*0a98*/ 	.short	0x010a
        /*0a9a*/ 	.byte	0xff
	.zero		1


	//   ....[153]....
        /*0a9c*/ 	.word	0x0000a1c0
        /*0aa0*/ 	.word	0x00000000
        /*0aa4*/ 	.word	0x000000a0
        /*0aa8*/ 	.short	0x010a
        /*0aaa*/ 	.byte	0xff
	.zero		1


	//   ....[154]....
        /*0aac*/ 	.word	0x0000a220
        /*0ab0*/ 	.word	0x00000000
        /*0ab4*/ 	.word	0x000000a0
        /*0ab8*/ 	.short	0x010a
        /*0aba*/ 	.byte	0xff
	.zero		1


	//   ....[155]....
        /*0abc*/ 	.word	0x0000a270
        /*0ac0*/ 	.word	0x00000003
        /*0ac4*/ 	.word	0x00000190
        /*0ac8*/ 	.short	0x010a
        /*0aca*/ 	.byte	0xff
	.zero		1


	//   ....[156]....
        /*0acc*/ 	.word	0x0000a2d0
        /*0ad0*/ 	.word	0x00000000
        /*0ad4*/ 	.word	0x00000000
        /*0ad8*/ 	.short	0x010a
        /*0ada*/ 	.byte	0xff
	.zero		1


	//   ....[157]....
        /*0adc*/ 	.word	0x0000a330
        /*0ae0*/ 	.word	0x00000000
        /*0ae4*/ 	.word	0x00000000
        /*0ae8*/ 	.short	0x010a
        /*0aea*/ 	.byte	0xff
	.zero		1


	//   ....[158]....
        /*0aec*/ 	.word	0x0000a390
        /*0af0*/ 	.word	0x00000000
        /*0af4*/ 	.word	0x00000000
        /*0af8*/ 	.short	0x010a
        /*0afa*/ 	.byte	0xff
	.zero		1


	//   ....[159]....
        /*0afc*/ 	.word	0x0000a3f0
        /*0b00*/ 	.word	0x00000000
        /*0b04*/ 	.word	0x00000000
        /*0b08*/ 	.short	0x010a
        /*0b0a*/ 	.byte	0xff
	.zero		1


	//   ....[160]....
        /*0b0c*/ 	.word	0x0000a450
        /*0b10*/ 	.word	0x00000000
        /*0b14*/ 	.word	0x00000000
        /*0b18*/ 	.short	0x010a
        /*0b1a*/ 	.byte	0xff
	.zero		1


	//   ....[161]....
        /*0b1c*/ 	.word	0x0000a4b0
        /*0b20*/ 	.word	0x00000000
        /*0b24*/ 	.word	0x00000000
        /*0b28*/ 	.short	0x010a
        /*0b2a*/ 	.byte	0xff
	.zero		1


	//   ....[162]....
        /*0b2c*/ 	.word	0x0000a510
        /*0b30*/ 	.word	0x00000000
        /*0b34*/ 	.word	0x00000000
        /*0b38*/ 	.short	0x010a
        /*0b3a*/ 	.byte	0xff
	.zero		1


	//   ....[163]....
        /*0b3c*/ 	.word	0x0000a570
        /*0b40*/ 	.word	0x00000000
        /*0b44*/ 	.word	0x00000000
        /*0b48*/ 	.short	0x010a
        /*0b4a*/ 	.byte	0xff
	.zero		1


	//   ....[164]....
        /*0b4c*/ 	.word	0x0000a5d0
        /*0b50*/ 	.word	0x00000000
        /*0b54*/ 	.word	0x00000000
        /*0b58*/ 	.short	0x010a
        /*0b5a*/ 	.byte	0xff
	.zero		1


	//   ....[165]....
        /*0b5c*/ 	.word	0x0000a630
        /*0b60*/ 	.word	0x00000000
        /*0b64*/ 	.word	0x00000000
        /*0b68*/ 	.short	0x010a
        /*0b6a*/ 	.byte	0xff
	.zero		1


	//   ....[166]....
        /*0b6c*/ 	.word	0x0000a690
        /*0b70*/ 	.word	0x00000000
        /*0b74*/ 	.word	0x00000000
        /*0b78*/ 	.short	0x010a
        /*0b7a*/ 	.byte	0xff
	.zero		1


	//   ....[167]....
        /*0b7c*/ 	.word	0x0000a6f0
        /*0b80*/ 	.word	0x00000000
        /*0b84*/ 	.word	0x00000000
        /*0b88*/ 	.short	0x010a
        /*0b8a*/ 	.byte	0xff
	.zero		1


	//   ....[168]....
        /*0b8c*/ 	.word	0x0000a750
        /*0b90*/ 	.word	0x00000000
        /*0b94*/ 	.word	0x00000000
        /*0b98*/ 	.short	0x010a
        /*0b9a*/ 	.byte	0xff
	.zero		1


	//   ....[169]....
        /*0b9c*/ 	.word	0x0000a7b0
        /*0ba0*/ 	.word	0x00000000
        /*0ba4*/ 	.word	0x00000000
        /*0ba8*/ 	.short	0x010a
        /*0baa*/ 	.byte	0xff
	.zero		1


	//   ....[170]....
        /*0bac*/ 	.word	0x0000a810
        /*0bb0*/ 	.word	0x00000000
        /*0bb4*/ 	.word	0x00000000
        /*0bb8*/ 	.short	0x010a
        /*0bba*/ 	.byte	0xff
	.zero		1


	//   ....[171]....
        /*0bbc*/ 	.word	0x0000a870
        /*0bc0*/ 	.word	0x00000000
        /*0bc4*/ 	.word	0x00000000
        /*0bc8*/ 	.short	0x010a
        /*0bca*/ 	.byte	0xff
	.zero		1


	//   ....[172]....
        /*0bcc*/ 	.word	0x0000a8d0
        /*0bd0*/ 	.word	0x00000000
        /*0bd4*/ 	.word	0x00000000
        /*0bd8*/ 	.short	0x010a
        /*0bda*/ 	.byte	0xff
	.zero		1


	//   ....[173]....
        /*0bdc*/ 	.word	0x0000a930
        /*0be0*/ 	.word	0x00000000
        /*0be4*/ 	.word	0x00000000
        /*0be8*/ 	.short	0x010a
        /*0bea*/ 	.byte	0xff
	.zero		1


	//   ....[174]....
        /*0bec*/ 	.word	0x0000a990
        /*0bf0*/ 	.word	0x00000000
        /*0bf4*/ 	.word	0x00000000
        /*0bf8*/ 	.short	0x010a
        /*0bfa*/ 	.byte	0xff
	.zero		1


	//   ....[175]....
        /*0bfc*/ 	.word	0x0000a9e0
        /*0c00*/ 	.word	0x00000002
        /*0c04*/ 	.word	0x000001f0
        /*0c08*/ 	.short	0x010a
        /*0c0a*/ 	.byte	0xff
	.zero		1


	//   ....[176]....
        /*0c0c*/ 	.word	0x0000aa40
        /*0c10*/ 	.word	0x00000002
        /*0c14*/ 	.word	0x000001a0
        /*0c18*/ 	.short	0x010a
        /*0c1a*/ 	.byte	0xff
	.zero		1


	//   ....[177]....
        /*0c1c*/ 	.word	0x0000aa90
        /*0c20*/ 	.word	0x00000002
        /*0c24*/ 	.word	0x00000190
        /*0c28*/ 	.short	0x010a
        /*0c2a*/ 	.byte	0xff
	.zero		1


	//   ....[178]....
        /*0c2c*/ 	.word	0x0000aaf0
        /*0c30*/ 	.word	0x00000000
        /*0c34*/ 	.word	0x000001a0
        /*0c38*/ 	.short	0x010a
        /*0c3a*/ 	.byte	0xff
	.zero		1


	//   ....[179]....
        /*0c3c*/ 	.word	0x0000ab40
        /*0c40*/ 	.word	0x00000000
        /*0c44*/ 	.word	0x00000190
        /*0c48*/ 	.short	0x010a
        /*0c4a*/ 	.byte	0xff
	.zero		1


	//   ....[180]....
        /*0c4c*/ 	.word	0x0000aba0
        /*0c50*/ 	.word	0x00000003
        /*0c54*/ 	.word	0x000001d0
        /*0c58*/ 	.short	0x010a
        /*0c5a*/ 	.byte	0xff
	.zero		1


	//   ....[181]....
        /*0c5c*/ 	.word	0x0000ac00
        /*0c60*/ 	.word	0x00000000
        /*0c64*/ 	.word	0x00000000
        /*0c68*/ 	.short	0x010a
        /*0c6a*/ 	.byte	0xff
	.zero		1


	//   ....[182]....
        /*0c6c*/ 	.word	0x0000ac60
        /*0c70*/ 	.word	0x00000000
        /*0c74*/ 	.word	0x00000000
        /*0c78*/ 	.short	0x010a
        /*0c7a*/ 	.byte	0xff
	.zero		1


	//   ....[183]....
        /*0c7c*/ 	.word	0x0000acc0
        /*0c80*/ 	.word	0x00000000
        /*0c84*/ 	.word	0x00000000
        /*0c88*/ 	.short	0x010a
        /*0c8a*/ 	.byte	0xff
	.zero		1


	//   ....[184]....
        /*0c8c*/ 	.word	0x0000ad20
        /*0c90*/ 	.word	0x00000000
        /*0c94*/ 	.word	0x00000000
        /*0c98*/ 	.short	0x010a
        /*0c9a*/ 	.byte	0xff
	.zero		1


	//   ....[185]....
        /*0c9c*/ 	.word	0x0000ad80
        /*0ca0*/ 	.word	0x00000000
        /*0ca4*/ 	.word	0x00000000
        /*0ca8*/ 	.short	0x010a
        /*0caa*/ 	.byte	0xff
	.zero		1


	//   ....[186]....
        /*0cac*/ 	.word	0x0000add0
        /*0cb0*/ 	.word	0x00000008
        /*0cb4*/ 	.word	0x00000190
        /*0cb8*/ 	.short	0x010a
        /*0cba*/ 	.byte	0xff
	.zero		1


	//   ....[187]....
        /*0cbc*/ 	.word	0x0000ae30
        /*0cc0*/ 	.word	0x00000000
        /*0cc4*/ 	.word	0x00000188
        /*0cc8*/ 	.short	0x010a
        /*0cca*/ 	.byte	0xff
	.zero		1


	//   ....[188]....
        /*0ccc*/ 	.word	0x0000ae90
        /*0cd0*/ 	.word	0x00000005
        /*0cd4*/ 	.word	0x00000160
        /*0cd8*/ 	.short	0x010a
        /*0cda*/ 	.byte	0xff
	.zero		1


	//   ....[189]....
        /*0cdc*/ 	.word	0x0000aef0
        /*0ce0*/ 	.word	0x00000005
        /*0ce4*/ 	.word	0x00000168
        /*0ce8*/ 	.short	0x010a
        /*0cea*/ 	.byte	0xff
	.zero		1


	//   ....[190]....
        /*0cec*/ 	.word	0x0000af50
        /*0cf0*/ 	.word	0x00000005
        /*0cf4*/ 	.word	0x00000170
        /*0cf8*/ 	.short	0x010a
        /*0cfa*/ 	.byte	0xff
	.zero		1


	//   ....[191]....
        /*0cfc*/ 	.word	0x0000afb0
        /*0d00*/ 	.word	0x00000005
        /*0d04*/ 	.word	0x00000178
        /*0d08*/ 	.short	0x010a
        /*0d0a*/ 	.byte	0xff
	.zero		1


	//   ....[192]....
        /*0d0c*/ 	.word	0x0000b010
        /*0d10*/ 	.word	0x00000000
        /*0d14*/ 	.word	0x00000160
        /*0d18*/ 	.short	0x010a
        /*0d1a*/ 	.byte	0xff
	.zero		1


	//   ....[193]....
        /*0d1c*/ 	.word	0x0000b070
        /*0d20*/ 	.word	0x00000000
        /*0d24*/ 	.word	0x00000168
        /*0d28*/ 	.short	0x010a
        /*0d2a*/ 	.byte	0xff
	.zero		1


	//   ....[194]....
        /*0d2c*/ 	.word	0x0000b0d0
        /*0d30*/ 	.word	0x00000000
        /*0d34*/ 	.word	0x00000170
        /*0d38*/ 	.short	0x010a
        /*0d3a*/ 	.byte	0xff
	.zero		1


	//   ....[195]....
        /*0d3c*/ 	.word	0x0000b120
        /*0d40*/ 	.word	0x00000003
        /*0d44*/ 	.word	0x00000190
        /*0d48*/ 	.short	0x010a
        /*0d4a*/ 	.byte	0xff
	.zero		1


	//   ....[196]....
        /*0d4c*/ 	.word	0x0000b170
        /*0d50*/ 	.word	0x00000002
        /*0d54*/ 	.word	0x00000140
        /*0d58*/ 	.short	0x010a
        /*0d5a*/ 	.byte	0xff
	.zero		1


	//   ....[197]....
        /*0d5c*/ 	.word	0x0000b1c0
        /*0d60*/ 	.word	0x00000047
        /*0d64*/ 	.word	0x000001b0
        /*0d68*/ 	.short	0x010a
        /*0d6a*/ 	.byte	0xff
	.zero		1


	//   ....[198]....
        /*0d6c*/ 	.word	0x0000b210
        /*0d70*/ 	.word	0x00000070
        /*0d74*/ 	.word	0x00000140
        /*0d78*/ 	.short	0x010a
        /*0d7a*/ 	.byte	0xff
	.zero		1


	//   ....[199]....
        /*0d7c*/ 	.word	0x0000b260
        /*0d80*/ 	.word	0x00000070
        /*0d84*/ 	.word	0x00000140
        /*0d88*/ 	.short	0x010a
        /*0d8a*/ 	.byte	0xff
	.zero		1


	//   ....[200]....
        /*0d8c*/ 	.word	0x0000b2b0
        /*0d90*/ 	.word	0x00000066
        /*0d94*/ 	.word	0x00000140
        /*0d98*/ 	.short	0x010a
        /*0d9a*/ 	.byte	0xff
	.zero		1


	//----- nvinfo : EIATTR_NUM_MBARRIERS
	.align		4
.L_48:
        /*0d9c*/ 	.byte	0x03, 0x38
        /*0d9e*/ 	.short	0x0042


	//----- nvinfo : EIATTR_EXIT_INSTR_OFFSETS
	.align		4
        /*0da0*/ 	.byte	0x04, 0x1c
        /*0da2*/ 	.short	(.L_50 - .L_49)


	//   ....[0]....
.L_49:
        /*0da4*/ 	.word	0x00003420


	//   ....[1]....
        /*0da8*/ 	.word	0x00003930


	//   ....[2]....
        /*0dac*/ 	.word	0x00003990


	//   ....[3]....
        /*0db0*/ 	.word	0x000047c0


	//   ....[4]....
        /*0db4*/ 	.word	0x000059e0


	//   ....[5]....
        /*0db8*/ 	.word	0x00005a20


	//   ....[6]....
        /*0dbc*/ 	.word	0x0000a150


	//----- nvinfo : EIATTR_MAX_THREADS
	.align		4
.L_50:
        /*0dc0*/ 	.byte	0x04, 0x05
        /*0dc2*/ 	.short	(.L_52 - .L_51)
.L_51:
        /*0dc4*/ 	.word	0x00000100
        /*0dc8*/ 	.word	0x00000001
        /*0dcc*/ 	.word	0x00000001


	//----- nvinfo : EIATTR_CRS_STACK_SIZE
	.align		4
.L_52:
        /*0dd0*/ 	.byte	0x04, 0x1e
        /*0dd2*/ 	.short	(.L_54 - .L_53)
.L_53:
        /*0dd4*/ 	.word	0x00000000


	//----- nvinfo : EIATTR_CBANK_PARAM_SIZE
	.align		4
.L_54:
        /*0dd8*/ 	.byte	0x03, 0x19
        /*0dda*/ 	.short	0x0800


	//----- nvinfo : EIATTR_PARAM_CBANK
	.align		4
        /*0ddc*/ 	.byte	0x04, 0x0a
        /*0dde*/ 	.short	(.L_56 - .L_55)
	.align		4
.L_55:
        /*0de0*/ 	.word	index@(.nv.constant0._ZN7cutlass13device_kernelINS_4gemm6kernel13GemmUniversalIN4cute5tupleIJiiiiEEENS1_10collective13CollectiveMmaINS1_35MainloopSm100TmaUmmaWarpSpecializedILi20ELi2ELi4ENS5_IJNS4_1CILi2EEENSA_ILi1EEESC_EEEEENS5_IJNSA_ILi64EEENSA_ILi256EEENSA_ILi32EEEEEENS_12float_e4m3_tENS5_IJlSC_lEEESJ_SK_NS4_8TiledMMAINS4_8MMA_AtomIJNS4_10MMA_TraitsINS4_19SM100_MMA_F8F6F4_SSEJSJ_SJ_fSF_SG_NS4_17integral_constantINS4_4UMMA5MajorELSR_0EEESS_NSP_INSQ_7ScaleInELST_0EEESU_EEEEEENS4_6LayoutINS5_IJSC_SC_SC_EEENS5_IJNSA_ILi0EEESZ_SZ_EEEEENS5_IJNS4_10UnderscoreES12_S12_EEEEENS4_13SM90_TMA_LOADENS4_14ComposedLayoutINS4_7SwizzleILi1ELi4ELi3EEENS4_18smem_ptr_flag_bitsILi8EEENSX_INS5_IJNSA_ILi8EEESH_EEENS5_IJSH_SC_EEEEEEEvNS4_8identityENS4_23SM90_TMA_LOAD_MULTICASTES1F_vS1G_EENS_8epilogue10collective18CollectiveEpilogueINS1J_23Sm100TmaWarpSpecializedILi4ELi2ELi32ELb0ELb0EEEJSI_NS5_IJNSX_ISF_SC_EES1O_EEESJ_SK_SJ_SK_NS1J_6fusion15FusionCallbacksIS1N_NS1Q_17LinearCombinationISJ_fSJ_fLNS_15FloatRoundStyleE2EEESI_S1P_JEEENS4_5SM1004TMEM4LOAD26SM100_TMEM_LOAD_16dp32b32xES15_NS16_INS17_ILi2ELi4ELi3EEES1A_NSX_INS5_IJS1B_SF_EEENS5_IJSF_SC_EEEEEEENS4_39AutoVectorizingCopyWithAssumedAlignmentILi128EEENS4_14SM90_TMA_STOREES24_S26_S26_EEEvvEEEEvNT_6ParamsE)
        /*0de4*/ 	.short	0x0380
        /*0de6*/ 	.short	0x0800


	//----- nvinfo : EIATTR_SW_WAR
	.align		4
.L_56:
        /*0de8*/ 	.byte	0x04, 0x36
        /*0dea*/ 	.short	(.L_58 - .L_57)
.L_57:
        /*0dec*/ 	.word	0x00000008
.L_58:


//--------------------- .nv.callgraph             --------------------------
	.section	.nv.callgraph,"",@"SHT_CUDA_CALLGRAPH"
	.align	4
	.sectionentsize	8
	.align		4
        /*0000*/ 	.word	0x00000000
	.align		4
        /*0004*/ 	.word	0xffffffff
	.align		4
        /*0008*/ 	.word	index@(_ZN7cutlass13device_kernelINS_4gemm6kernel13GemmUniversalIN4cute5tupleIJiiiiEEENS1_10collective13CollectiveMmaINS1_35MainloopSm100TmaUmmaWarpSpecializedILi20ELi2ELi4ENS5_IJNS4_1CILi2EEENSA_ILi1EEESC_EEEEENS5_IJNSA_ILi64EEENSA_ILi256EEENSA_ILi32EEEEEENS_12float_e4m3_tENS5_IJlSC_lEEESJ_SK_NS4_8TiledMMAINS4_8MMA_AtomIJNS4_10MMA_TraitsINS4_19SM100_MMA_F8F6F4_SSEJSJ_SJ_fSF_SG_NS4_17integral_constantINS4_4UMMA5MajorELSR_0EEESS_NSP_INSQ_7ScaleInELST_0EEESU_EEEEEENS4_6LayoutINS5_IJSC_SC_SC_EEENS5_IJNSA_ILi0EEESZ_SZ_EEEEENS5_IJNS4_10UnderscoreES12_S12_EEEEENS4_13SM90_TMA_LOADENS4_14ComposedLayoutINS4_7SwizzleILi1ELi4ELi3EEENS4_18smem_ptr_flag_bitsILi8EEENSX_INS5_IJNSA_ILi8EEESH_EEENS5_IJSH_SC_EEEEEEEvNS4_8identityENS4_23SM90_TMA_LOAD_MULTICASTES1F_vS1G_EENS_8epilogue10collective18CollectiveEpilogueINS1J_23Sm100TmaWarpSpecializedILi4ELi2ELi32ELb0ELb0EEEJSI_NS5_IJNSX_ISF_SC_EES1O_EEESJ_SK_SJ_SK_NS1J_6fusion15FusionCallbacksIS1N_NS1Q_17LinearCombinationISJ_fSJ_fLNS_15FloatRoundStyleE2EEESI_S1P_JEEENS4_5SM1004TMEM4LOAD26SM100_TMEM_LOAD_16dp32b32xES15_NS16_INS17_ILi2ELi4ELi3EEES1A_NSX_INS5_IJS1B_SF_EEENS5_IJSF_SC_EEEEEEENS4_39AutoVectorizingCopyWithAssumedAlignmentILi128EEENS4_14SM90_TMA_STOREES24_S26_S26_EEEvvEEEEvNT_6ParamsE)
	.align		4
        /*000c*/ 	.word	index@(__assertfail)
	.align		4
        /*0010*/ 	.word	0x00000000
	.align		4
        /*0014*/ 	.word	0xfffffffe
	.align		4
        /*0018*/ 	.word	0x00000000
	.align		4
        /*001c*/ 	.word	0xfffffffd
	.align		4
        /*0020*/ 	.word	0x00000000
	.align		4
        /*0024*/ 	.word	0xfffffffc


//--------------------- .nv.constant4             --------------------------
	.section	.nv.constant4,"a",@progbits
	.align	8
	.align		8
.nv.constant4:
        /*0000*/ 	.dword	__assertfail
	.align		8
        /*0008*/ 	.dword	__unnamed_1
	.align		8
        /*0010*/ 	.dword	__unnamed_2
	.align		8
        /*0018*/ 	.dword	__unnamed_3
	.align		8
        /*0020*/ 	.dword	_ZN40_INTERNAL_159fe83e_4_k_cu_f0887950_304784cuda3std3__45__cpo5beginE
	.align		8
        /*0028*/ 	.dword	_ZN40_INTERNAL_159fe83e_4_k_cu_f0887950_304784cuda3std3__45__cpo3endE
	.align		8
        /*0030*/ 	.dword	_ZN40_INTERNAL_159fe83e_4_k_cu_f0887950_304784cuda3std3__45__cpo6cbeginE
	.align		8
        /*0038*/ 	.dword	_ZN40_INTERNAL_159fe83e_4_k_cu_f0887950_304784cuda3std3__45__cpo4cendE
	.align		8
        /*0040*/ 	.dword	_ZN40_INTERNAL_159fe83e_4_k_cu_f0887950_304784cuda3std3__442_GLOBAL__N__159fe83e_4_k_cu_f0887950_304786ignoreE
	.align		8
        /*0048*/ 	.dword	_ZN40_INTERNAL_159fe83e_4_k_cu_f0887950_304784cuda3std3__419piecewise_constructE
	.align		8
        /*0050*/ 	.dword	_ZN40_INTERNAL_159fe83e_4_k_cu_f0887950_304784cuda3std3__48in_placeE
	.align		8
        /*0058*/ 	.dword	_ZN40_INTERNAL_159fe83e_4_k_cu_f0887950_304784cuda3std6ranges3__45__cpo4swapE
	.align		8
        /*0060*/ 	.dword	_ZN40_INTERNAL_159fe83e_4_k_cu_f0887950_304784cuda3std6ranges3__45__cpo9iter_moveE
	.align		8
        /*0068*/ 	.dword	_ZN40_INTERNAL_159fe83e_4_k_cu_f0887950_304784cute7productE
	.align		8
        /*0070*/ 	.dword	_ZN40_INTERNAL_159fe83e_4_k_cu_f0887950_304784cute1_E
	.align		8
        /*0078*/ 	.dword	$str$25
	.align		8
        /*0080*/ 	.dword	$str$26
	.align		8
        /*0088*/ 	.dword	$str$27
	.align		8
        /*0090*/ 	.dword	$str$28


//--------------------- .text._ZN7cutlass13device_kernelINS_4gemm6kernel13GemmUniversalIN4cute5tupleIJiiiiEEENS1_10collective13CollectiveMmaINS1_35MainloopSm100TmaUmmaWarpSpecializedILi20ELi2ELi4ENS5_IJNS4_1CILi2EEENSA_ILi1EEESC_EEEEENS5_IJNSA_ILi64EEENSA_ILi256EEENSA_ILi32EEEEEENS_12float_e4m3_tENS5_IJlSC_lEEESJ_SK_NS4_8TiledMMAINS4_8MMA_AtomIJNS4_10MMA_TraitsINS4_19SM100_MMA_F8F6F4_SSEJSJ_SJ_fSF_SG_NS4_17integral_constantINS4_4UMMA5MajorELSR_0EEESS_NSP_INSQ_7ScaleInELST_0EEESU_EEEEEENS4_6LayoutINS5_IJSC_SC_SC_EEENS5_IJNSA_ILi0EEESZ_SZ_EEEEENS5_IJNS4_10UnderscoreES12_S12_EEEEENS4_13SM90_TMA_LOADENS4_14ComposedLayoutINS4_7SwizzleILi1ELi4ELi3EEENS4_18smem_ptr_flag_bitsILi8EEENSX_INS5_IJNSA_ILi8EEESH_EEENS5_IJSH_SC_EEEEEEEvNS4_8identityENS4_23SM90_TMA_LOAD_MULTICASTES1F_vS1G_EENS_8epilogue10collective18CollectiveEpilogueINS1J_23Sm100TmaWarpSpecializedILi4ELi2ELi32ELb0ELb0EEEJSI_NS5_IJNSX_ISF_SC_EES1O_EEESJ_SK_SJ_SK_NS1J_6fusion15FusionCallbacksIS1N_NS1Q_17LinearCombinationISJ_fSJ_fLNS_15FloatRoundStyleE2EEESI_S1P_JEEENS4_5SM1004TMEM4LOAD26SM100_TMEM_LOAD_16dp32b32xES15_NS16_INS17_ILi2ELi4ELi3EEES1A_NSX_INS5_IJS1B_SF_EEENS5_IJSF_SC_EEEEEEENS4_39AutoVectorizingCopyWithAssumedAlignmentILi128EEENS4_14SM90_TMA_STOREES24_S26_S26_EEEvvEEEEvNT_6ParamsE --------------------------
	.section	.text._ZN7cutlass13device_kernelINS_4gemm6kernel13GemmUniversalIN4cute5tupleIJiiiiEEENS1_10collective13CollectiveMmaINS1_35MainloopSm100TmaUmmaWarpSpecializedILi20ELi2ELi4ENS5_IJNS4_1CILi2EEENSA_ILi1EEESC_EEEEENS5_IJNSA_ILi64EEENSA_ILi256EEENSA_ILi32EEEEEENS_12float_e4m3_tENS5_IJlSC_lEEESJ_SK_NS4_8TiledMMAINS4_8MMA_AtomIJNS4_10MMA_TraitsINS4_19SM100_MMA_F8F6F4_SSEJSJ_SJ_fSF_SG_NS4_17integral_constantINS4_4UMMA5MajorELSR_0EEESS_NSP_INSQ_7ScaleInELST_0EEESU_EEEEEENS4_6LayoutINS5_IJSC_SC_SC_EEENS5_IJNSA_ILi0EEESZ_SZ_EEEEENS5_IJNS4_10UnderscoreES12_S12_EEEEENS4_13SM90_TMA_LOADENS4_14ComposedLayoutINS4_7SwizzleILi1ELi4ELi3EEENS4_18smem_ptr_flag_bitsILi8EEENSX_INS5_IJNSA_ILi8EEESH_EEENS5_IJSH_SC_EEEEEEEvNS4_8identityENS4_23SM90_TMA_LOAD_MULTICASTES1F_vS1G_EENS_8epilogue10collective18CollectiveEpilogueINS1J_23Sm100TmaWarpSpecializedILi4ELi2ELi32ELb0ELb0EEEJSI_NS5_IJNSX_ISF_SC_EES1O_EEESJ_SK_SJ_SK_NS1J_6fusion15FusionCallbacksIS1N_NS1Q_17LinearCombinationISJ_fSJ_fLNS_15FloatRoundStyleE2EEESI_S1P_JEEENS4_5SM1004TMEM4LOAD26SM100_TMEM_LOAD_16dp32b32xES15_NS16_INS17_ILi2ELi4ELi3EEES1A_NSX_INS5_IJS1B_SF_EEENS5_IJSF_SC_EEEEEEENS4_39AutoVectorizingCopyWithAssumedAlignmentILi128EEENS4_14SM90_TMA_STOREES24_S26_S26_EEEvvEEEEvNT_6ParamsE,"ax",@progbits
	.align	128
.text._ZN7cutlass13device_kernelINS_4gemm6kernel13GemmUniversalIN4cute5tupleIJiiiiEEENS1_10collective13CollectiveMmaINS1_35MainloopSm100TmaUmmaWarpSpecializedILi20ELi2ELi4ENS5_IJNS4_1CILi2EEENSA_ILi1EEESC_EEEEENS5_IJNSA_ILi64EEENSA_ILi256EEENSA_ILi32EEEEEENS_12float_e4m3_tENS5_IJlSC_lEEESJ_SK_NS4_8TiledMMAINS4_8MMA_AtomIJNS4_10MMA_TraitsINS4_19SM100_MMA_F8F6F4_SSEJSJ_SJ_fSF_SG_NS4_17integral_constantINS4_4UMMA5MajorELSR_0EEESS_NSP_INSQ_7ScaleInELST_0EEESU_EEEEEENS4_6LayoutINS5_IJSC_SC_SC_EEENS5_IJNSA_ILi0EEESZ_SZ_EEEEENS5_IJNS4_10UnderscoreES12_S12_EEEEENS4_13SM90_TMA_LOADENS4_14ComposedLayoutINS4_7SwizzleILi1ELi4ELi3EEENS4_18smem_ptr_flag_bitsILi8EEENSX_INS5_IJNSA_ILi8EEESH_EEENS5_IJSH_SC_EEEEEEEvNS4_8identityENS4_23SM90_TMA_LOAD_MULTICASTES1F_vS1G_EENS_8epilogue10collective18CollectiveEpilogueINS1J_23Sm100TmaWarpSpecializedILi4ELi2ELi32ELb0ELb0EEEJSI_NS5_IJNSX_ISF_SC_EES1O_EEESJ_SK_SJ_SK_NS1J_6fusion15FusionCallbacksIS1N_NS1Q_17LinearCombinationISJ_fSJ_fLNS_15FloatRoundStyleE2EEESI_S1P_JEEENS4_5SM1004TMEM4LOAD26SM100_TMEM_LOAD_16dp32b32xES15_NS16_INS17_ILi2ELi4ELi3EEES1A_NSX_INS5_IJS1B_SF_EEENS5_IJSF_SC_EEEEEEENS4_39AutoVectorizingCopyWithAssumedAlignmentILi128EEENS4_14SM90_TMA_STOREES24_S26_S26_EEEvvEEEEvNT_6ParamsE:
        .type           _ZN7cutlass13device_kernelINS_4gemm6kernel13GemmUniversalIN4cute5tupleIJiiiiEEENS1_10collective13CollectiveMmaINS1_35MainloopSm100TmaUmmaWarpSpecializedILi20ELi2ELi4ENS5_IJNS4_1CILi2EEENSA_ILi1EEESC_EEEEENS5_IJNSA_ILi64EEENSA_ILi256EEENSA_ILi32EEEEEENS_12float_e4m3_tENS5_IJlSC_lEEESJ_SK_NS4_8TiledMMAINS4_8MMA_AtomIJNS4_10MMA_TraitsINS4_19SM100_MMA_F8F6F4_SSEJSJ_SJ_fSF_SG_NS4_17integral_constantINS4_4UMMA5MajorELSR_0EEESS_NSP_INSQ_7ScaleInELST_0EEESU_EEEEEENS4_6LayoutINS5_IJSC_SC_SC_EEENS5_IJNSA_ILi0EEESZ_SZ_EEEEENS5_IJNS4_10UnderscoreES12_S12_EEEEENS4_13SM90_TMA_LOADENS4_14ComposedLayoutINS4_7SwizzleILi1ELi4ELi3EEENS4_18smem_ptr_flag_bitsILi8EEENSX_INS5_IJNSA_ILi8EEESH_EEENS5_IJSH_SC_EEEEEEEvNS4_8identityENS4_23SM90_TMA_LOAD_MULTICASTES1F_vS1G_EENS_8epilogue10collective18CollectiveEpilogueINS1J_23Sm100TmaWarpSpecializedILi4ELi2ELi32ELb0ELb0EEEJSI_NS5_IJNSX_ISF_SC_EES1O_EEESJ_SK_SJ_SK_NS1J_6fusion15FusionCallbacksIS1N_NS1Q_17LinearCombinationISJ_fSJ_fLNS_15FloatRoundStyleE2EEESI_S1P_JEEENS4_5SM1004TMEM4LOAD26SM100_TMEM_LOAD_16dp32b32xES15_NS16_INS17_ILi2ELi4ELi3EEES1A_NSX_INS5_IJS1B_SF_EEENS5_IJSF_SC_EEEEEEENS4_39AutoVectorizingCopyWithAssumedAlignmentILi128EEENS4_14SM90_TMA_STOREES24_S26_S26_EEEvvEEEEvNT_6ParamsE,@function
        .size           _ZN7cutlass13device_kernelINS_4gemm6kernel13GemmUniversalIN4cute5tupleIJiiiiEEENS1_10collective13CollectiveMmaINS1_35MainloopSm100TmaUmmaWarpSpecializedILi20ELi2ELi4ENS5_IJNS4_1CILi2EEENSA_ILi1EEESC_EEEEENS5_IJNSA_ILi64EEENSA_ILi256EEENSA_ILi32EEEEEENS_12float_e4m3_tENS5_IJlSC_lEEESJ_SK_NS4_8TiledMMAINS4_8MMA_AtomIJNS4_10MMA_TraitsINS4_19SM100_MMA_F8F6F4_SSEJSJ_SJ_fSF_SG_NS4_17integral_constantINS4_4UMMA5MajorELSR_0EEESS_NSP_INSQ_7ScaleInELST_0EEESU_EEEEEENS4_6LayoutINS5_IJSC_SC_SC_EEENS5_IJNSA_ILi0EEESZ_SZ_EEEEENS5_IJNS4_10UnderscoreES12_S12_EEEEENS4_13SM90_TMA_LOADENS4_14ComposedLayoutINS4_7SwizzleILi1ELi4ELi3EEENS4_18smem_ptr_flag_bitsILi8EEENSX_INS5_IJNSA_ILi8EEESH_EEENS5_IJSH_SC_EEEEEEEvNS4_8identityENS4_23SM90_TMA_LOAD_MULTICASTES1F_vS1G_EENS_8epilogue10collective18CollectiveEpilogueINS1J_23Sm100TmaWarpSpecializedILi4ELi2ELi32ELb0ELb0EEEJSI_NS5_IJNSX_ISF_SC_EES1O_EEESJ_SK_SJ_SK_NS1J_6fusion15FusionCallbacksIS1N_NS1Q_17LinearCombinationISJ_fSJ_fLNS_15FloatRoundStyleE2EEESI_S1P_JEEENS4_5SM1004TMEM4LOAD26SM100_TMEM_LOAD_16dp32b32xES15_NS16_INS17_ILi2ELi4ELi3EEES1A_NSX_INS5_IJS1B_SF_EEENS5_IJSF_SC_EEEEEEENS4_39AutoVectorizingCopyWithAssumedAlignmentILi128EEENS4_14SM90_TMA_STOREES24_S26_S26_EEEvvEEEEvNT_6ParamsE,(.L_x_226 - _ZN7cutlass13device_kernelINS_4gemm6kernel13GemmUniversalIN4cute5tupleIJiiiiEEENS1_10collective13CollectiveMmaINS1_35MainloopSm100TmaUmmaWarpSpecializedILi20ELi2ELi4ENS5_IJNS4_1CILi2EEENSA_ILi1EEESC_EEEEENS5_IJNSA_ILi64EEENSA_ILi256EEENSA_ILi32EEEEEENS_12float_e4m3_tENS5_IJlSC_lEEESJ_SK_NS4_8TiledMMAINS4_8MMA_AtomIJNS4_10MMA_TraitsINS4_19SM100_MMA_F8F6F4_SSEJSJ_SJ_fSF_SG_NS4_17integral_constantINS4_4UMMA5MajorELSR_0EEESS_NSP_INSQ_7ScaleInELST_0EEESU_EEEEEENS4_6LayoutINS5_IJSC_SC_SC_EEENS5_IJNSA_ILi0EEESZ_SZ_EEEEENS5_IJNS4_10UnderscoreES12_S12_EEEEENS4_13SM90_TMA_LOADENS4_14ComposedLayoutINS4_7SwizzleILi1ELi4ELi3EEENS4_18smem_ptr_flag_bitsILi8EEENSX_INS5_IJNSA_ILi8EEESH_EEENS5_IJSH_SC_EEEEEEEvNS4_8identityENS4_23SM90_TMA_LOAD_MULTICASTES1F_vS1G_EENS_8epilogue10collective18CollectiveEpilogueINS1J_23Sm100TmaWarpSpecializedILi4ELi2ELi32ELb0ELb0EEEJSI_NS5_IJNSX_ISF_SC_EES1O_EEESJ_SK_SJ_SK_NS1J_6fusion15FusionCallbacksIS1N_NS1Q_17LinearCombinationISJ_fSJ_fLNS_15FloatRoundStyleE2EEESI_S1P_JEEENS4_5SM1004TMEM4LOAD26SM100_TMEM_LOAD_16dp32b32xES15_NS16_INS17_ILi2ELi4ELi3EEES1A_NSX_INS5_IJS1B_SF_EEENS5_IJSF_SC_EEEEEEENS4_39AutoVectorizingCopyWithAssumedAlignmentILi128EEENS4_14SM90_TMA_STOREES24_S26_S26_EEEvvEEEEvNT_6ParamsE)
        .other          _ZN7cutlass13device_kernelINS_4gemm6kernel13GemmUniversalIN4cute5tupleIJiiiiEEENS1_10collective13CollectiveMmaINS1_35MainloopSm100TmaUmmaWarpSpecializedILi20ELi2ELi4ENS5_IJNS4_1CILi2EEENSA_ILi1EEESC_EEEEENS5_IJNSA_ILi64EEENSA_ILi256EEENSA_ILi32EEEEEENS_12float_e4m3_tENS5_IJlSC_lEEESJ_SK_NS4_8TiledMMAINS4_8MMA_AtomIJNS4_10MMA_TraitsINS4_19SM100_MMA_F8F6F4_SSEJSJ_SJ_fSF_SG_NS4_17integral_constantINS4_4UMMA5MajorELSR_0EEESS_NSP_INSQ_7ScaleInELST_0EEESU_EEEEEENS4_6LayoutINS5_IJSC_SC_SC_EEENS5_IJNSA_ILi0EEESZ_SZ_EEEEENS5_IJNS4_10UnderscoreES12_S12_EEEEENS4_13SM90_TMA_LOADENS4_14ComposedLayoutINS4_7SwizzleILi1ELi4ELi3EEENS4_18smem_ptr_flag_bitsILi8EEENSX_INS5_IJNSA_ILi8EEESH_EEENS5_IJSH_SC_EEEEEEEvNS4_8identityENS4_23SM90_TMA_LOAD_MULTICASTES1F_vS1G_EENS_8epilogue10collective18CollectiveEpilogueINS1J_23Sm100TmaWarpSpecializedILi4ELi2ELi32ELb0ELb0EEEJSI_NS5_IJNSX_ISF_SC_EES1O_EEESJ_SK_SJ_SK_NS1J_6fusion15FusionCallbacksIS1N_NS1Q_17LinearCombinationISJ_fSJ_fLNS_15FloatRoundStyleE2EEESI_S1P_JEEENS4_5SM1004TMEM4LOAD26SM100_TMEM_LOAD_16dp32b32xES15_NS16_INS17_ILi2ELi4ELi3EEES1A_NSX_INS5_IJS1B_SF_EEENS5_IJSF_SC_EEEEEEENS4_39AutoVectorizingCopyWithAssumedAlignmentILi128EEENS4_14SM90_TMA_STOREES24_S26_S26_EEEvvEEEEvNT_6ParamsE,@"STO_CUDA_ENTRY STV_DEFAULT"
_ZN7cutlass13device_kernelINS_4gemm6kernel13GemmUniversalIN4cute5tupleIJiiiiEEENS1_10collective13CollectiveMmaINS1_35MainloopSm100TmaUmmaWarpSpecializedILi20ELi2ELi4ENS5_IJNS4_1CILi2EEENSA_ILi1EEESC_EEEEENS5_IJNSA_ILi64EEENSA_ILi256EEENSA_ILi32EEEEEENS_12float_e4m3_tENS5_IJlSC_lEEESJ_SK_NS4_8TiledMMAINS4_8MMA_AtomIJNS4_10MMA_TraitsINS4_19SM100_MMA_F8F6F4_SSEJSJ_SJ_fSF_SG_NS4_17integral_constantINS4_4UMMA5MajorELSR_0EEESS_NSP_INSQ_7ScaleInELST_0EEESU_EEEEEENS4_6LayoutINS5_IJSC_SC_SC_EEENS5_IJNSA_ILi0EEESZ_SZ_EEEEENS5_IJNS4_10UnderscoreES12_S12_EEEEENS4_13SM90_TMA_LOADENS4_14ComposedLayoutINS4_7SwizzleILi1ELi4ELi3EEENS4_18smem_ptr_flag_bitsILi8EEENSX_INS5_IJNSA_ILi8EEESH_EEENS5_IJSH_SC_EEEEEEEvNS4_8identityENS4_23SM90_TMA_LOAD_MULTICASTES1F_vS1G_EENS_8epilogue10collective18CollectiveEpilogueINS1J_23Sm100TmaWarpSpecializedILi4ELi2ELi32ELb0ELb0EEEJSI_NS5_IJNSX_ISF_SC_EES1O_EEESJ_SK_SJ_SK_NS1J_6fusion15FusionCallbacksIS1N_NS1Q_17LinearCombinationISJ_fSJ_fLNS_15FloatRoundStyleE2EEESI_S1P_JEEENS4_5SM1004TMEM4LOAD26SM100_TMEM_LOAD_16dp32b32xES15_NS16_INS17_ILi2ELi4ELi3EEES1A_NSX_INS5_IJS1B_SF_EEENS5_IJSF_SC_EEEEEEENS4_39AutoVectorizingCopyWithAssumedAlignmentILi128EEENS4_14SM90_TMA_STOREES24_S26_S26_EEEvvEEEEvNT_6ParamsE:
[----:B------:R-:W1:Y:S01]  /*0000*/  LDC R1, c[0x0][0x37c] ;  /* 0x0000df00ff017b82 */ /* 0x000e620000000800 */
[----:B------:R-:W2:Y:S01]  /*0010*/  S2R R95, SR_TID.X ;  /* 0x00000000005f7919 */ /* 0x000ea20000002100 */
[----:B------:R-:W3:Y:S01]  /*0020*/  LDCU.64 UR8, c[0x0][0x890] ;  /* 0x00011200ff0877ac */ /* 0x000ee20008000a00 */
[----:B------:R-:W-:Y:S02]  /*0030*/  PRMT R85, RZ, 0x7610, R85 ;  /* 0x00007610ff557816 */ /* 0x000fe40000000055 */
[----:B------:R-:W-:Y:S01]  /*0040*/  ELECT P3, URZ, PT ;  /* 0x0000000000ff782f */ /* 0x000fe20003860000 */
[----:B---3--:R-:W-:-:S04]  /*0050*/  UISETP.NE.U32.AND UP0, UPT, UR8, URZ, UPT ;  /* 0x000000ff0800728c */ /* 0x008fc8000bf05070 */
[----:B------:R-:W-:Y:S01]  /*0060*/  UISETP.NE.AND.EX UP0, UPT, UR9, URZ, UPT, UP0 ;  /* 0x000000ff0900728c */ /* 0x000fe2000bf05300 */
[----:B--2---:R-:W-:-:S05]  /*0070*/  SHF.R.U32.HI R86, RZ, 0x5, R95 ;  /* 0x00000005ff567819 */ /* 0x004fca000001165f */
[----:B------:R-:W2:Y:S02]  /*0080*/  SHFL.IDX PT, R0, R86, RZ, 0x1f ;  /* 0x00001fff56007589 */ /* 0x000ea400000e0000 */
[----:B--2---:R-:W-:Y:S01]  /*0090*/  R2UR UR18, R0 ;  /* 0x00000000001272ca */ /* 0x004fe200000e0000 */
[----:B-1----:R-:W-:-:S14]  /*00a0*/  BRA.U UP0, `(.L_x_0) ;  /* 0x0000000100307547 */ /* 0x002fdc000b800000 */
[----:B------:R-:W1:Y:S02]  /*00b0*/  LDCU.64 UR4, c[0x0][0x888] ;  /* 0x00011100ff0477ac */ /* 0x000e640008000a00 */
[----:B-1----:R-:W-:-:S04]  /*00c0*/  UISETP.NE.U32.AND UP0, UPT, UR4, URZ, UPT ;  /* 0x000000ff0400728c */ /* 0x002fc8000bf05070 */
[----:B------:R-:W-:-:S09]  /*00d0*/  UISETP.NE.AND.EX UP0, UPT, UR5, URZ, UPT, UP0 ;  /* 0x000000ff0500728c */ /* 0x000fd2000bf05300 */
[----:B------:R-:W-:Y:S05]  /*00e0*/  BRA.U !UP0, `(.L_x_1) ;  /* 0x0000000108147547 */ /* 0x000fea000b800000 */
[----:B------:R-:W1:Y:S01]  /*00f0*/  LDC.64 R2, c[0x0][0x888] ;  /* 0x00022200ff027b82 */ /* 0x000e620000000a00 */
[----:B------:R-:W1:Y:S02]  /*0100*/  LDCU.64 UR4, c[0x0][0x358] ;  /* 0x00006b00ff0477ac */ /* 0x000e640008000a00 */
[----:B-1----:R1:W5:Y:S01]  /*0110*/  LDG.E R41, desc[UR4][R2.64] ;  /* 0x0000000402297981 */ /* 0x002362000c1e1900 */
[----:B------:R-:W-:Y:S01]  /*0120*/  HFMA2 R85, -RZ, RZ, 0, 5.9604644775390625e-08 ;  /* 0x00000001ff557431 */ /* 0x000fe200000001ff */
[----:B------:R-:W-:Y:S05]  /*0130*/  BRA `(.L_x_0) ;  /* 0x00000000000c7947 */ /* 0x000fea0003800000 */
.L_x_1:
[----:B------:R-:W1:Y:S01]  /*0140*/  LDCU UR4, c[0x0][0x880] ;  /* 0x00011000ff0477ac */ /* 0x000e620008000800 */
[----:B------:R-:W-:Y:S01]  /*0150*/  HFMA2 R85, -RZ, RZ, 0, 5.9604644775390625e-08 ;  /* 0x00000001ff557431 */ /* 0x000fe200000001ff */
[----:B-1----:R-:W-:-:S07]  /*0160*/  MOV R41, UR4 ;  /* 0x0000000400297c02 */ /* 0x002fce0008000f00 */
.L_x_0:
[----:B------:R-:W2:Y:S02]  /*0170*/  LDCU.64 UR4, c[0x0][0x8b0] ;  /* 0x00011600ff0477ac */ /* 0x000ea40008000a00 */
[----:B--2---:R-:W-:-:S04]  /*0180*/  UISETP.NE.U32.AND UP0, UPT, UR4, URZ, UPT ;  /* 0x000000ff0400728c */ /* 0x004fc8000bf05070 */
[----:B------:R-:W-:-:S09]  /*0190*/  UISETP.NE.AND.EX UP0, UPT, UR5, URZ, UPT, UP0 ;  /* 0x000000ff0500728c */ /* 0x000fd2000bf05300 */
[----:B------:R-:W-:Y:S05]  /*01a0*/  BRA.U UP0, `(.L_x_2) ;  /* 0x0000000100287547 */ /* 0x000fea000b800000 */
[----:B------:R-:W2:Y:S02]  /*01b0*/  LDCU.64 UR4, c[0x0][0x8a8] ;  /* 0x00011500ff0477ac */ /* 0x000ea40008000a00 */
[----:B--2---:R-:W-:-:S04]  /*01c0*/  UISETP.NE.U32.AND UP0, UPT, UR4, URZ, UPT ;  /* 0x000000ff0400728c */ /* 0x004fc8000bf05070 */
[----:B------:R-:W-:-:S09]  /*01d0*/  UISETP.NE.AND.EX UP0, UPT, UR5, URZ, UPT, UP0 ;  /* 0x000000ff0500728c */ /* 0x000fd2000bf05300 */
[----:B------:R-:W-:Y:S05]  /*01e0*/  BRA.U !UP0, `(.L_x_3) ;  /* 0x0000000108107547 */ /* 0x000fea000b800000 */
[----:B------:R-:W2:Y:S01]  /*01f0*/  LDC.64 R38, c[0x0][0x8a8] ;  /* 0x00022a00ff267b82 */ /* 0x000ea20000000a00 */
[----:B------:R-:W2:Y:S02]  /*0200*/  LDCU.64 UR4, c[0x0][0x358] ;  /* 0x00006b00ff0477ac */ /* 0x000ea40008000a00 */
[----:B--2---:R2:W5:Y:S01]  /*0210*/  LDG.E R38, desc[UR4][R38.64] ;  /* 0x0000000426267981 */ /* 0x004562000c1e1900 */
[----:B------:R-:W-:Y:S05]  /*0220*/  BRA `(.L_x_2) ;  /* 0x0000000000087947 */ /* 0x000fea0003800000 */
.L_x_3:
[----:B------:R-:W2:Y:S02]  /*0230*/  LDCU UR4, c[0x0][0x8a0] ;  /* 0x00011400ff0477ac */ /* 0x000ea40008000800 */
[----:B--2---:R-:W-:Y:S02]  /*0240*/  MOV R38, UR4 ;  /* 0x0000000400267c02 */ /* 0x004fe40008000f00 */
.L_x_2:
[----:B------:R-:W-:Y:S01]  /*0250*/  IMAD.U32 R0, RZ, RZ, UR18 ;  /* 0x00000012ff007e24 */ /* 0x000fe2000f8e00ff */
[----:B------:R-:W-:Y:S04]  /*0260*/  BSSY.RECONVERGENT B0, `(.L_x_4) ;  /* 0x000000c000007945 */ /* 0x000fe80003800200 */
[C---:B------:R-:W-:Y:S02]  /*0270*/  ISETP.NE.OR P1, PT, R0.reuse, 0x1, !P3 ;  /* 0x000000010000780c */ /* 0x040fe40005f25670 */
[----:B------:R-:W-:-:S11]  /*0280*/  ISETP.NE.OR P0, PT, R0, 0x3, !P3 ;  /* 0x000000030000780c */ /* 0x000fd60005f05670 */
[----:B------:R-:W-:Y:S05]  /*0290*/  @P1 BRA `(.L_x_5) ;  /* 0x0000000000201947 */ /* 0x000fea0003800000 */
[----:B------:R-:W3:Y:S02]  /*02a0*/  LDCU.64 UR4, c[0x0][0x348] ;  /* 0x00006900ff0477ac */ /* 0x000ee40008000a00 */
[----:B---3--:R-:W-:Y:S02]  /*02b0*/  UIADD3 UR6, UP1, UPT, UR4, 0x80, URZ ;  /* 0x0000008004067890 */ /* 0x008fe4000ff3e0ff */
[----:B------:R-:W-:Y:S02]  /*02c0*/  UIADD3 UR4, UP0, UPT, UR4, 0x180, URZ ;  /* 0x0000018004047890 */ /* 0x000fe4000ff1e0ff */
[----:B------:R-:W-:Y:S02]  /*02d0*/  UIADD3.X UR7, UPT, UPT, URZ, UR5, URZ, UP1, !UPT ;  /* 0x00000005ff077290 */ /* 0x000fe40008ffe4ff */
[----:B------:R-:W-:-:S07]  /*02e0*/  UIADD3.X UR5, UPT, UPT, URZ, UR5, URZ, UP0, !UPT ;  /* 0x00000005ff057290 */ /* 0x000fce00087fe4ff */
[----:B------:R3:W-:Y:S02]  /*02f0*/  UTMACCTL.PF [UR6] ;  /* 0x00000000060079b9 */ /* 0x0007e40008040000 */
[----:B------:R3:W-:Y:S02]  /*0300*/  UTMACCTL.PF [UR4] ;  /* 0x00000000040079b9 */ /* 0x0007e40008040000 */
[----:B---3--:R-:W-:Y:S01]  /*0310*/  NOP ;  /* 0x0000000000007918 */ /* 0x008fe20000000000 */
.L_x_5:
[----:B------:R-:W-:Y:S05]  /*0320*/  BSYNC.RECONVERGENT B0 ;  /* 0x0000000000007941 */ /* 0x000fea0003800200 */
.L_x_4:
[----:B------:R-:W-:Y:S04]  /*0330*/  BSSY.RECONVERGENT B0, `(.L_x_6) ;  /* 0x000000a000007945 */ /* 0x000fe80003800200 */
        /* <DEDUP_REMOVED lines=9> */
.L_x_7:
[----:B------:R-:W-:Y:S05]  /*03d0*/  BSYNC.RECONVERGENT B0 ;  /* 0x0000000000007941 */ /* 0x000fea0003800200 */
.L_x_6:
[----:B------:R-:W3:Y:S01]  /*03e0*/  LDCU.64 UR4, c[0x0][0x888] ;  /* 0x00011100ff0477ac */ /* 0x000ee20008000a00 */
[----:B------:R-:W-:Y:S02]  /*03f0*/  UISETP.EQ.U32.AND UP2, UPT, UR8, URZ, UPT ;  /* 0x000000ff0800728c */ /* 0x000fe4000bf42070 */
[----:B------:R-:W-:Y:S02]  /*0400*/  UPLOP3.LUT UP3, UPT, UPT, UPT, UPT, 0x80, 0x8 ;  /* 0x000000000008789c */ /* 0x000fe40003f6f070 */
[----:B---3--:R-:W-:-:S04]  /*0410*/  UISETP.NE.U32.AND UP0, UPT, UR4, URZ, UPT ;  /* 0x000000ff0400728c */ /* 0x008fc8000bf05070 */
[----:B------:R-:W-:-:S04]  /*0420*/  UISETP.NE.AND.EX UP1, UPT, UR5, URZ, UPT, UP0 ;  /* 0x000000ff0500728c */ /* 0x000fc8000bf25300 */
[----:B------:R-:W-:-:S04]  /*0430*/  UISETP.EQ.OR.EX UP4, UPT, UR9, URZ, !UP1, UP2 ;  /* 0x000000ff0900728c */ /* 0x000fc8000cf82720 */
[----:B------:R-:W-:-:S06]  /*0440*/  UP2UR UR4, UPR, URZ, 0x10 ;  /* 0x00000010ff047883 */ /* 0x000fcc0008000000 */
[----:B------:R-:W-:Y:S01]  /*0450*/  MOV R88, UR4 ;  /* 0x0000000400587c02 */ /* 0x000fe20008000f00 */
[----:B------:R-:W-:Y:S06]  /*0460*/  BRA.U !UP4, `(.L_x_8) ;  /* 0x000000010c207547 */ /* 0x000fec000b800000 */
[----:B------:R-:W-:Y:S01]  /*0470*/  UISETP.NE.U32.AND UP2, UPT, UR8, URZ, UPT ;  /* 0x000000ff0800728c */ /* 0x000fe2000bf45070 */
[----:B-----5:R-:W-:Y:S01]  /*0480*/  FSETP.NEU.AND P0, PT, R41, RZ, PT ;  /* 0x000000ff2900720b */ /* 0x020fe20003f0d000 */
[----:B------:R-:W-:Y:S02]  /*0490*/  USEL UR4, URZ, 0xffffffff, UP1 ;  /* 0xffffffffff047887 */ /* 0x000fe40008800000 */
[----:B------:R-:W-:-:S10]  /*04a0*/  UISETP.NE.AND.EX UP2, UPT, UR9, URZ, UPT, UP2 ;  /* 0x000000ff0900728c */ /* 0x000fd4000bf45320 */
[----:B------:R-:W-:Y:S01]  /*04b0*/  VOTEU.ANY UP0, P0 ;  /* 0x0000000000ff7886 */ /* 0x000fe20000000100 */
[----:B------:R-:W-:-:S04]  /*04c0*/  @!UP2 USEL UR4, URZ, 0xffffffff, UP0 ;  /* 0xffffffffff04a887 */ /* 0x000fc80008000000 */
[----:B------:R-:W-:-:S04]  /*04d0*/  ULOP3.LUT UR4, UR4, 0x1, URZ, 0xc0, !UPT ;  /* 0x0000000104047892 */ /* 0x000fc8000f8ec0ff */
[----:B------:R-:W-:-:S11]  /*04e0*/  UISETP.NE.U32.AND UP3, UPT, UR4, 0x1, UPT ;  /* 0x000000010400788c */ /* 0x000fd6000bf65070 */
.L_x_8:
[----:B-1----:R-:W1:Y:S02]  /*04f0*/  SHFL.IDX PT, R2, R86, RZ, 0x1f ;  /* 0x00001fff56027589 */ /* 0x002e6400000e0000 */
[----:B-1----:R-:W-:-:S13]  /*0500*/  ISETP.NE.AND P0, PT, R2, RZ, PT ;  /* 0x000000ff0200720c */ /* 0x002fda0003f05270 */
[----:B------:R-:W-:Y:S05]  /*0510*/  @P0 BRA `(.L_x_9) ;  /* 0x0000000000e40947 */ /* 0x000fea0003800000 */
[----:B------:R-:W-:Y:S01]  /*0520*/  ELECT P0, URZ, PT ;  /* 0x0000000000ff782f */ /* 0x000fe20003800000 */
[----:B------:R-:W-:-:S12]  /*0530*/  BSSY.RECONVERGENT B0, `(.L_x_9) ;  /* 0x0000037000007945 */ /* 0x000fd80003800200 */
[----:B------:R-:W-:Y:S05]  /*0540*/  @!P0 BRA `(.L_x_10) ;  /* 0x0000000000d48947 */ /* 0x000fea0003800000 */
[----:B------:R-:W1:Y:S01]  /*0550*/  S2UR UR4, SR_CgaCtaId ;  /* 0x00000000000479c3 */ /* 0x000e620000008800 */
[----:B------:R-:W-:Y:S01]  /*0560*/  UMOV UR5, 0x400 ;  /* 0x0000040000057882 */ /* 0x000fe20000000000 */
[----:B------:R-:W-:Y:S01]  /*0570*/  UMOV UR8, 0x1 ;  /* 0x0000000100087882 */ /* 0x000fe20000000000 */
[----:B------:R-:W-:Y:S01]  /*0580*/  UMOV UR6, 0x2 ;  /* 0x0000000200067882 */ /* 0x000fe20000000000 */
[----:B------:R-:W-:-:S04]  /*0590*/  UIADD3 UR8, UPT, UPT, -UR8, 0x100000, URZ ;  /* 0x0010000008087890 */ /* 0x000fc8000fffe1ff */
[----:B------:R-:W-:Y:S02]  /*05a0*/  USHF.L.U32 UR9, UR8, 0xb, URZ ;  /* 0x0000000b08097899 */ /* 0x000fe400080006ff */
[----:B------:R-:W-:Y:S02]  /*05b0*/  USHF.L.U32 UR8, UR8, 0x1, URZ ;  /* 0x0000000108087899 */ /* 0x000fe400080006ff */
[----:B------:R-:W-:-:S04]  /*05c0*/  UIADD3 UR6, UPT, UPT, -UR6, 0x100000, URZ ;  /* 0x0010000006067890 */ /* 0x000fc8000fffe1ff */
[----:B------:R-:W-:Y:S02]  /*05d0*/  USHF.L.U32 UR7, UR6, 0xb, URZ ;  /* 0x0000000b06077899 */ /* 0x000fe400080006ff */
[----:B------:R-:W-:Y:S02]  /*05e0*/  USHF.L.U32 UR6, UR6, 0x1, URZ ;  /* 0x0000000106067899 */ /* 0x000fe400080006ff */
[----:B-1----:R-:W-:Y:S01]  /*05f0*/  ULEA UR4, UR4, UR5, 0x18 ;  /* 0x0000000504047291 */ /* 0x002fe2000f8ec0ff */
[----:B------:R-:W1:Y:S11]  /*0600*/  FENCE.VIEW.ASYNC.S ;  /* 0x00000000000073c6 */ /* 0x000e760000000000 */
[----:B-1----:R1:W3:Y:S01]  /*0610*/  SYNCS.EXCH.64 URZ, [UR4], UR8 ;  /* 0x0000000804ff75b2 */ /* 0x0022e20008000100 */
[----:B------:R1:W4:Y:S01]  /*0620*/  SYNCS.EXCH.64 URZ, [UR4+0xa0], UR6 ;  /* 0x0000a00604ff75b2 */ /* 0x0003220008000100 */
[----:B------:R1:W1:Y:S01]  /*0630*/  SYNCS.EXCH.64 URZ, [UR4+0x8], UR8 ;  /* 0x0000080804ff75b2 */ /* 0x0002620008000100 */
        /* <DEDUP_REMOVED lines=37> */
[----:B---34-:R-:W-:Y:S01]  /*0890*/  NOP ;  /* 0x0000000000007918 */ /* 0x018fe20000000000 */
.L_x_10:
[----:B-1----:R-:W-:Y:S05]  /*08a0*/  BSYNC.RECONVERGENT B0 ;  /* 0x0000000000007941 */ /* 0x002fea0003800200 */
.L_x_9:
[----:B------:R-:W1:Y:S01]  /*08b0*/  SHFL.IDX PT, R2, R86, RZ, 0x1f ;  /* 0x00001fff56027589 */ /* 0x000e6200000e0000 */
[----:B------:R-:W-:Y:S01]  /*08c0*/  NOP ;  /* 0x0000000000007918 */ /* 0x000fe20000000000 */
[----:B-1----:R-:W-:-:S13]  /*08d0*/  ISETP.NE.AND P0, PT, R2, 0x1, PT ;  /* 0x000000010200780c */ /* 0x002fda0003f05270 */
[----:B------:R-:W-:Y:S05]  /*08e0*/  @P0 BRA `(.L_x_11) ;  /* 0x0000000000580947 */ /* 0x000fea0003800000 */
        /* <DEDUP_REMOVED lines=9> */
[----:B------:R-:W-:Y:S01]  /*0980*/  USHF.L.U32 UR6, UR6, 0x1, URZ ;  /* 0x0000000106067899 */ /* 0x000fe200080006ff */
[----:B------:R-:W-:Y:S01]  /*0990*/  ELECT P0, URZ, PT ;  /* 0x0000000000ff782f */ /* 0x000fe20003800000 */
[----:B-1----:R-:W-:Y:S01]  /*09a0*/  ULEA UR4, UR4, UR5, 0x18 ;  /* 0x0000000504047291 */ /* 0x002fe2000f8ec0ff */
[----:B------:R-:W1:Y:S11]  /*09b0*/  FENCE.VIEW.ASYNC.S ;  /* 0x00000000000073c6 */ /* 0x000e760000000000 */
[----:B-1----:R1:W3:Y:S01]  /*09c0*/  SYNCS.EXCH.64 URZ, [UR4+0x140], UR8 ;  /* 0x0001400804ff75b2 */ /* 0x0022e20008000100 */
[----:B------:R1:W4:Y:S01]  /*09d0*/  SYNCS.EXCH.64 URZ, [UR4+0x160], UR6 ;  /* 0x0001600604ff75b2 */ /* 0x0003220008000100 */
[----:B------:R1:W1:Y:S01]  /*09e0*/  SYNCS.EXCH.64 URZ, [UR4+0x148], UR8 ;  /* 0x0001480804ff75b2 */ /* 0x0002620008000100 */
[----:B------:R1:W1:Y:S01]  /*09f0*/  SYNCS.EXCH.64 URZ, [UR4+0x168], UR6 ;  /* 0x0001680604ff75b2 */ /* 0x0002620008000100 */
[----:B------:R1:W1:Y:S01]  /*0a00*/  SYNCS.EXCH.64 URZ, [UR4+0x150], UR8 ;  /* 0x0001500804ff75b2 */ /* 0x0002620008000100 */
[----:B------:R1:W1:Y:S01]  /*0a10*/  SYNCS.EXCH.64 URZ, [UR4+0x170], UR6 ;  /* 0x0001700604ff75b2 */ /* 0x0002620008000100 */
[----:B------:R1:W1:Y:S01]  /*0a20*/  SYNCS.EXCH.64 URZ, [UR4+0x158], UR8 ;  /* 0x0001580804ff75b2 */ /* 0x0002620008000100 */
[----:B------:R1:W1:Y:S01]  /*0a30*/  SYNCS.EXCH.64 URZ, [UR4+0x178], UR6 ;  /* 0x0001780604ff75b2 */ /* 0x0002620008000100 */
[----:B------:R-:W-:Y:S01]  /*0a40*/  NOP ;  /* 0x0000000000007918 */ /* 0x000fe20000000000 */
.L_x_11:
[----:B------:R-:W2:Y:S01]  /*0a50*/  SHFL.IDX PT, R2, R86, RZ, 0x1f ;  /* 0x00001fff56027589 */ /* 0x000ea200000e0000 */
[----:B------:R-:W-:Y:S01]  /*0a60*/  NOP ;  /* 0x0000000000007918 */ /* 0x000fe20000000000 */
[----:B--2---:R-:W-:-:S13]  /*0a70*/  ISETP.NE.AND P0, PT, R2, 0x3, PT ;  /* 0x000000030200780c */ /* 0x004fda0003f05270 */
[----:B------:R-:W-:Y:S05]  /*0a80*/  @P0 BRA `(.L_x_12) ;  /* 0x0000000000300947 */ /* 0x000fea0003800000 */
[----:B-1----:R-:W1:Y:S01]  /*0a90*/  S2UR UR4, SR_CgaCtaId ;  /* 0x00000000000479c3 */ /* 0x002e620000008800 */
[----:B------:R-:W-:Y:S01]  /*0aa0*/  UMOV UR6, 0x400 ;  /* 0x0000040000067882 */ /* 0x000fe20000000000 */
[----:B------:R-:W-:Y:S01]  /*0ab0*/  UMOV UR5, 0x20 ;  /* 0x0000002000057882 */ /* 0x000fe20000000000 */
[----:B------:R-:W-:Y:S01]  /*0ac0*/  ELECT P0, URZ, PT ;  /* 0x0000000000ff782f */ /* 0x000fe20003800000 */
[----:B-1----:R-:W-:Y:S02]  /*0ad0*/  ULEA UR6, UR4, UR6, 0x18 ;  /* 0x0000000604067291 */ /* 0x002fe4000f8ec0ff */
[----:B------:R-:W-:-:S04]  /*0ae0*/  UIADD3 UR4, UPT, UPT, -UR5, 0x100000, URZ ;  /* 0x0010000005047890 */ /* 0x000fc8000fffe1ff */
[----:B------:R-:W-:Y:S02]  /*0af0*/  USHF.L.U32 UR5, UR4, 0xb, URZ ;  /* 0x0000000b04057899 */ /* 0x000fe400080006ff */
[----:B------:R-:W-:Y:S01]  /*0b00*/  USHF.L.U32 UR4, UR4, 0x1, URZ ;  /* 0x0000000104047899 */ /* 0x000fe200080006ff */
[----:B------:R-:W1:Y:S11]  /*0b10*/  FENCE.VIEW.ASYNC.S ;  /* 0x00000000000073c6 */ /* 0x000e760000000000 */
[----:B-1----:R2:W1:Y:S01]  /*0b20*/  SYNCS.EXCH.64 URZ, [UR6+0x180], UR4 ;  /* 0x0001800406ff75b2 */ /* 0x0024620008000100 */
[----:B------:R2:W1:Y:S02]  /*0b30*/  SYNCS.EXCH.64 URZ, [UR6+0x188], UR4 ;  /* 0x0001880406ff75b2 */ /* 0x0004640008000100 */
[----:B--2---:R-:W-:Y:S01]  /*0b40*/  NOP ;  /* 0x0000000000007918 */ /* 0x004fe20000000000 */
.L_x_12:
[----:B------:R-:W2:Y:S01]  /*0b50*/  SHFL.IDX PT, R2, R86, RZ, 0x1f ;  /* 0x00001fff56027589 */ /* 0x000ea200000e0000 */
[----:B------:R-:W-:Y:S01]  /*0b60*/  NOP ;  /* 0x0000000000007918 */ /* 0x000fe20000000000 */
[----:B--2---:R-:W-:-:S13]  /*0b70*/  ISETP.NE.AND P0, PT, R2, 0x4, PT ;  /* 0x000000040200780c */ /* 0x004fda0003f05270 */
[----:B------:R-:W-:Y:S05]  /*0b80*/  @P0 BRA `(.L_x_13) ;  /* 0x00000000004c0947 */ /* 0x000fea0003800000 */
[----:B-1----:R-:W1:Y:S01]  /*0b90*/  S2UR UR6, SR_CgaCtaId ;  /* 0x00000000000679c3 */ /* 0x002e620000008800 */
[----:B------:R-:W-:Y:S01]  /*0ba0*/  UMOV UR4, 0x1e0 ;  /* 0x000001e000047882 */ /* 0x000fe20000000000 */
[----:B------:R-:W-:Y:S01]  /*0bb0*/  UMOV UR5, 0x400 ;  /* 0x0000040000057882 */ /* 0x000fe20000000000 */
[----:B------:R-:W-:Y:S01]  /*0bc0*/  USEL UR4, UR4, 0x1a0, UP3 ;  /* 0x000001a004047887 */ /* 0x000fe20009800000 */
[----:B------:R-:W-:Y:S01]  /*0bd0*/  UMOV UR8, 0x1 ;  /* 0x0000000100087882 */ /* 0x000fe20000000000 */
[----:B------:R-:W-:Y:S01]  /*0be0*/  ELECT P0, URZ, PT ;  /* 0x0000000000ff782f */ /* 0x000fe20003800000 */
[----:B------:R-:W-:-:S04]  /*0bf0*/  UIADD3 UR8, UPT, UPT, -UR8, 0x100000, URZ ;  /* 0x0010000008087890 */ /* 0x000fc8000fffe1ff */
[----:B------:R-:W-:Y:S02]  /*0c00*/  USHF.L.U32 UR9, UR8, 0xb, URZ ;  /* 0x0000000b08097899 */ /* 0x000fe400080006ff */
[----:B------:R-:W-:Y:S02]  /*0c10*/  USHF.L.U32 UR8, UR8, 0x1, URZ ;  /* 0x0000000108087899 */ /* 0x000fe400080006ff */
[----:B-1----:R-:W-:Y:S02]  /*0c20*/  ULEA UR6, UR6, UR5, 0x18 ;  /* 0x0000000506067291 */ /* 0x002fe4000f8ec0ff */
[----:B------:R-:W-:-:S04]  /*0c30*/  UIADD3 UR4, UPT, UPT, -UR4, 0x100000, URZ ;  /* 0x0010000004047890 */ /* 0x000fc8000fffe1ff */
[----:B------:R-:W-:Y:S02]  /*0c40*/  USHF.L.U32 UR5, UR4, 0xb, URZ ;  /* 0x0000000b04057899 */ /* 0x000fe400080006ff */
[----:B------:R-:W-:Y:S01]  /*0c50*/  USHF.L.U32 UR4, UR4, 0x1, URZ ;  /* 0x0000000104047899 */ /* 0x000fe200080006ff */
[----:B------:R-:W1:Y:S03]  /*0c60*/  FENCE.VIEW.ASYNC.S ;  /* 0x00000000000073c6 */ /* 0x000e660000000000 */
[----:B-1----:R2:W1:Y:S08]  /*0c70*/  SYNCS.EXCH.64 URZ, [UR6+0x190], UR8 ;  /* 0x0001900806ff75b2 */ /* 0x0024700008000100 */
[----:B------:R2:W1:Y:S01]  /*0c80*/  SYNCS.EXCH.64 URZ, [UR6+0x1a0], UR4 ;  /* 0x0001a00406ff75b2 */ /* 0x0004620008000100 */
[----:B------:R2:W1:Y:S01]  /*0c90*/  SYNCS.EXCH.64 URZ, [UR6+0x198], UR8 ;  /* 0x0001980806ff75b2 */ /* 0x0004620008000100 */
[----:B------:R2:W1:Y:S02]  /*0ca0*/  SYNCS.EXCH.64 URZ, [UR6+0x1a8], UR4 ;  /* 0x0001a80406ff75b2 */ /* 0x0004640008000100 */
[----:B--2---:R-:W-:Y:S01]  /*0cb0*/  NOP ;  /* 0x0000000000007918 */ /* 0x004fe20000000000 */
.L_x_13:
[----:B------:R-:W2:Y:S01]  /*0cc0*/  SHFL.IDX PT, R2, R86, RZ, 0x1f ;  /* 0x00001fff56027589 */ /* 0x000ea200000e0000 */
[----:B------:R-:W-:Y:S01]  /*0cd0*/  NOP ;  /* 0x0000000000007918 */ /* 0x000fe20000000000 */
[----:B--2---:R-:W-:-:S13]  /*0ce0*/  ISETP.NE.AND P0, PT, R2, 0x5, PT ;  /* 0x000000050200780c */ /* 0x004fda0003f05270 */
[----:B------:R-:W-:Y:S05]  /*0cf0*/  @P0 BRA `(.L_x_14) ;  /* 0x0000000000580947 */ /* 0x000fea0003800000 */
[----:B-1----:R-:W1:Y:S01]  /*0d00*/  S2UR UR4, SR_CgaCtaId ;  /* 0x00000000000479c3 */ /* 0x002e620000008800 */
        /* <DEDUP_REMOVED lines=12> */
[----:B-1----:R2:W1:Y:S01]  /*0dd0*/  SYNCS.EXCH.64 URZ, [UR4+0x1b0], UR8 ;  /* 0x0001b00804ff75b2 */ /* 0x0024620008000100 */
[----:B------:R2:W1:Y:S01]  /*0de0*/  SYNCS.EXCH.64 URZ, [UR4+0x1d0], UR6 ;  /* 0x0001d00604ff75b2 */ /* 0x0004620008000100 */
[----:B------:R2:W1:Y:S01]  /*0df0*/  SYNCS.EXCH.64 URZ, [UR4+0x1b8], UR8 ;  /* 0x0001b80804ff75b2 */ /* 0x0004620008000100 */
[----:B------:R2:W1:Y:S01]  /*0e00*/  SYNCS.EXCH.64 URZ, [UR4+0x1d8], UR6 ;  /* 0x0001d80604ff75b2 */ /* 0x0004620008000100 */
[----:B------:R2:W1:Y:S01]  /*0e10*/  SYNCS.EXCH.64 URZ, [UR4+0x1c0], UR8 ;  /* 0x0001c00804ff75b2 */ /* 0x0004620008000100 */
[----:B------:R2:W1:Y:S01]  /*0e20*/  SYNCS.EXCH.64 URZ, [UR4+0x1e0], UR6 ;  /* 0x0001e00604ff75b2 */ /* 0x0004620008000100 */
[----:B------:R2:W1:Y:S01]  /*0e30*/  SYNCS.EXCH.64 URZ, [UR4+0x1c8], UR8 ;  /* 0x0001c80804ff75b2 */ /* 0x0004620008000100 */
[----:B------:R2:W1:Y:S02]  /*0e40*/  SYNCS.EXCH.64 URZ, [UR4+0x1e8], UR6 ;  /* 0x0001e80604ff75b2 */ /* 0x0004640008000100 */
[----:B--2---:R-:W-:Y:S01]  /*0e50*/  NOP ;  /* 0x0000000000007918 */ /* 0x004fe20000000000 */
.L_x_14:
[----:B------:R-:W2:Y:S01]  /*0e60*/  SHFL.IDX PT, R2, R86, RZ, 0x1f ;  /* 0x00001fff56027589 */ /* 0x000ea200000e0000 */
[----:B------:R-:W-:Y:S01]  /*0e70*/  NOP ;  /* 0x0000000000007918 */ /* 0x000fe20000000000 */
[----:B--2---:R-:W-:-:S13]  /*0e80*/  ISETP.NE.AND P0, PT, R2, 0x3, PT ;  /* 0x000000030200780c */ /* 0x004fda0003f05270 */
[----:B------:R-:W-:Y:S05]  /*0e90*/  @P0 BRA `(.L_x_15) ;  /* 0x0000000000380947 */ /* 0x000fea0003800000 */
[----:B------:R-:W2:Y:S01]  /*0ea0*/  S2UR UR5, SR_CgaCtaId ;  /* 0x00000000000579c3 */ /* 0x000ea20000008800 */
[----:B-1----:R-:W-:Y:S01]  /*0eb0*/  UMOV UR4, 0x400 ;  /* 0x0000040000047882 */ /* 0x002fe20000000000 */
[----:B------:R-:W-:Y:S01]  /*0ec0*/  UMOV UR6, 0x20 ;  /* 0x0000002000067882 */ /* 0x000fe20000000000 */
[----:B------:R-:W-:Y:S01]  /*0ed0*/  ELECT P0, URZ, PT ;  /* 0x0000000000ff782f */ /* 0x000fe20003800000 */
[----:B------:R-:W-:-:S04]  /*0ee0*/  UIADD3 UR6, UPT, UPT, -UR6, 0x100000, URZ ;  /* 0x0010000006067890 */ /* 0x000fc8000fffe1ff */
[----:B------:R-:W-:Y:S02]  /*0ef0*/  USHF.L.U32 UR7, UR6, 0xb, URZ ;  /* 0x0000000b06077899 */ /* 0x000fe400080006ff */
[----:B------:R-:W-:Y:S02]  /*0f00*/  USHF.L.U32 UR6, UR6, 0x1, URZ ;  /* 0x0000000106067899 */ /* 0x000fe400080006ff */
[----:B--2---:R-:W-:Y:S01]  /*0f10*/  ULEA UR4, UR5, UR4, 0x18 ;  /* 0x0000000405047291 */ /* 0x004fe2000f8ec0ff */
[----:B------:R-:W1:Y:S11]  /*0f20*/  FENCE.VIEW.ASYNC.S ;  /* 0x00000000000073c6 */ /* 0x000e760000000000 */
[----:B-1----:R2:W1:Y:S01]  /*0f30*/  SYNCS.EXCH.64 URZ, [UR4+0x1f0], UR6 ;  /* 0x0001f00604ff75b2 */ /* 0x0024620008000100 */
[----:B------:R2:W1:Y:S01]  /*0f40*/  SYNCS.EXCH.64 URZ, [UR4+0x200], UR6 ;  /* 0x0002000604ff75b2 */ /* 0x0004620008000100 */
[----:B------:R2:W1:Y:S01]  /*0f50*/  SYNCS.EXCH.64 URZ, [UR4+0x1f8], UR6 ;  /* 0x0001f80604ff75b2 */ /* 0x0004620008000100 */
[----:B------:R2:W1:Y:S02]  /*0f60*/  SYNCS.EXCH.64 URZ, [UR4+0x208], UR6 ;  /* 0x0002080604ff75b2 */ /* 0x0004640008000100 */
[----:B--2---:R-:W-:Y:S01]  /*0f70*/  NOP ;  /* 0x0000000000007918 */ /* 0x004fe20000000000 */
.L_x_15:
[----:B-1----:R-:W1:Y:S01]  /*0f80*/  LDCU UR4, c[0x0][0x36c] ;  /* 0x00006d80ff0477ac */ /* 0x002e620008000800 */
[----:B------:R-:W-:Y:S01]  /*0f90*/  ISETP.NE.OR P3, PT, R0, 0x2, !P3 ;  /* 0x000000020000780c */ /* 0x000fe20005f65670 */
[----:B------:R-:W-:Y:S01]  /*0fa0*/  NOP ;  /* 0x0000000000007918 */ /* 0x000fe20000000000 */
[----:B------:R-:W-:Y:S01]  /*0fb0*/  LOP3.LUT R0, R95, 0x1f, RZ, 0xc0, !PT ;  /* 0x0000001f5f007812 */ /* 0x000fe200078ec0ff */
[----:B------:R-:W-:Y:S02]  /*0fc0*/  UISETP.NE.AND UP4, UPT, UR18, 0x2, UPT ;  /* 0x000000021200788c */ /* 0x000fe4000bf85270 */
[----:B------:R-:W-:Y:S02]  /*0fd0*/  UISETP.NE.AND UP5, UPT, UR18, URZ, UPT ;  /* 0x000000ff1200728c */ /* 0x000fe4000bfa5270 */
[----:B-1----:R-:W-:-:S09]  /*0fe0*/  UISETP.EQ.U32.AND UP6, UPT, UR4, 0x1, UPT ;  /* 0x000000010400788c */ /* 0x002fd2000bfc2070 */
[----:B------:R-:W-:Y:S05]  /*0ff0*/  BRA.U !UP6, `(.L_x_16) ;  /* 0x000000010e087547 */ /* 0x000fea000b800000 */
[----:B---34-:R-:W-:Y:S01]  /*1000*/  UCGABAR_ARV ;  /* 0x00000000000079c7 */ /* 0x018fe20008000000 */
[----:B------:R-:W-:Y:S05]  /*1010*/  BRA `(.L_x_17) ;  /* 0x0000000000047947 */ /* 0x000fea0003800000 */
.L_x_16:
[----:B---34-:R-:W-:Y:S01]  /*1020*/  NOP ;  /* 0x0000000000007918 */ /* 0x018fe20000000000 */
.L_x_17:
[----:B------:R-:W1:Y:S01]  /*1030*/  S2UR UR30, SR_CTAID.X ;  /* 0x00000000001e79c3 */ /* 0x000e620000002500 */
[----:B------:R-:W-:-:S05]  /*1040*/  CS2R.32 R87, SR_CgaSize ;  /* 0x0000000000577805 */ /* 0x000fca0000008a00 */
[----:B------:R-:W-:-:S05]  /*1050*/  IMAD R87, R87, -0xa0, RZ ;  /* 0xffffff6057577824 */ /* 0x000fca00078e02ff */
[----:B------:R-:W-:-:S14]  /*1060*/  R2UR UR5, R87 ;  /* 0x00000000570572ca */ /* 0x000fdc00000e0000 */
[----:B------:R-:W2:Y:S01]  /*1070*/  LDCU UR5, c[0x0][UR5+0x2b0] ;  /* 0x00005600050577ac */ /* 0x000ea20008000800 */
[----:B------:R-:W-:-:S05]  /*1080*/  CS2R.32 R87, SR_CgaSize ;  /* 0x0000000000577805 */ /* 0x000fca0000008a00 */
[----:B------:R-:W-:-:S05]  /*1090*/  IMAD R87, R87, -0xa0, RZ ;  /* 0xffffff6057577824 */ /* 0x000fca00078e02ff */
[----:B------:R-:W-:-:S14]  /*10a0*/  R2UR UR4, R87 ;  /* 0x00000000570472ca */ /* 0x000fdc00000e0000 */
[----:B------:R-:W3:Y:S01]  /*10b0*/  LDCU UR4, c[0x0][UR4+0x2b4] ;  /* 0x00005680040477ac */ /* 0x000ee20008000800 */
[----:B------:R-:W4:Y:S01]  /*10c0*/  S2UR UR31, SR_CTAID.Y ;  /* 0x00000000001f79c3 */ /* 0x000f220000002600 */
[----:B------:R-:W-:-:S05]  /*10d0*/  CS2R.32 R87, SR_CgaSize ;  /* 0x0000000000577805 */ /* 0x000fca0000008a00 */
[----:B------:R-:W-:-:S05]  /*10e0*/  IMAD R87, R87, -0xa0, RZ ;  /* 0xffffff6057577824 */ /* 0x000fca00078e02ff */
[----:B------:R-:W-:-:S14]  /*10f0*/  R2UR UR7, R87 ;  /* 0x00000000570772ca */ /* 0x000fdc00000e0000 */
[----:B------:R-:W3:Y:S01]  /*1100*/  LDCU UR7, c[0x0][UR7+0x2a0] ;  /* 0x00005400070777ac */ /* 0x000ee20008000800 */
[----:B------:R-:W-:-:S05]  /*1110*/  CS2R.32 R87, SR_CgaSize ;  /* 0x0000000000577805 */ /* 0x000fca0000008a00 */
[----:B------:R-:W-:-:S05]  /*1120*/  IMAD R87, R87, -0xa0, RZ ;  /* 0xffffff6057577824 */ /* 0x000fca00078e02ff */
[----:B------:R-:W-:-:S14]  /*1130*/  R2UR UR59, R87 ;  /* 0x00000000573b72ca */ /* 0x000fdc00000e0000 */
[----:B------:R-:W3:Y:S01]  /*1140*/  LDCU UR59, c[0x0][UR59+0x2a4] ;  /* 0x000054803b3b77ac */ /* 0x000ee20008000800 */
[----:B------:R-:W3:Y:S01]  /*1150*/  S2UR UR8, SR_CgaCtaId ;  /* 0x00000000000879c3 */ /* 0x000ee20000008800 */
[----:B------:R-:W3:Y:S01]  /*1160*/  LDCU UR19, c[0x0][0xb24] ;  /* 0x00016480ff1377ac */ /* 0x000ee20008000800 */
[----:B------:R-:W3:Y:S01]  /*1170*/  LDCU UR42, c[0x0][0xb24] ;  /* 0x00016480ff2a77ac */ /* 0x000ee20008000800 */
[----:B-1----:R-:W-:Y:S01]  /*1180*/  I2FP.F32.U32 R3, UR30 ;  /* 0x0000001e00037c45 */ /* 0x002fe20008201000 */
[----:B------:R-:W1:Y:S04]  /*1190*/  LDCU UR22, c[0x0][0xb30] ;  /* 0x00016600ff1677ac */ /* 0x000e680008000800 */
[----:B--2---:R-:W-:Y:S01]  /*11a0*/  FMUL R3, R3, UR5 ;  /* 0x0000000503037c20 */ /* 0x004fe20008400000 */
[----:B----4-:R-:W-:-:S05]  /*11b0*/  I2FP.F32.U32 R2, UR31 ;  /* 0x0000001f00027c45 */ /* 0x010fca0008201000 */
[----:B------:R-:W2:Y:S01]  /*11c0*/  F2I.U32.TRUNC.NTZ R3, R3 ;  /* 0x0000000300037305 */ /* 0x000ea2000020f000 */
[----:B---3--:R-:W-:Y:S01]  /*11d0*/  FMUL R2, R2, UR4 ;  /* 0x0000000402027c20 */ /* 0x008fe20008400000 */
[----:B------:R-:W-:-:S06]  /*11e0*/  USHF.L.U32 UR28, UR8, 0xc, URZ ;  /* 0x0000000c081c7899 */ /* 0x000fcc00080006ff */
[----:B------:R-:W3:Y:S01]  /*11f0*/  F2I.U32.TRUNC.NTZ R2, R2 ;  /* 0x0000000200027305 */ /* 0x000ee2000020f000 */
[----:B------:R-:W-:Y:S01]  /*1200*/  ULOP3.LUT UR28, UR28, 0x1000, URZ, 0xc0, !UPT ;  /* 0x000010001c1c7892 */ /* 0x000fe2000f8ec0ff */
[----:B--2---:R-:W-:Y:S02]  /*1210*/  R2UR UR4, R3 ;  /* 0x00000000030472ca */ /* 0x004fe400000e0000 */
[----:B---3--:R-:W-:Y:S02]  /*1220*/  R2UR UR6, R2 ;  /* 0x00000000020672ca */ /* 0x008fe400000e0000 */
[----:B------:R-:W-:-:S09]  /*1230*/  PRMT R2, RZ, 0x7610, R2 ;  /* 0x00007610ff027816 */ /* 0x000fd20000000002 */
[----:B------:R-:W-:-:S04]  /*1240*/  UIADD3 UR5, UPT, UPT, -UR4, URZ, URZ ;  /* 0x000000ff04057290 */ /* 0x000fc8000fffe1ff */
[----:B------:R-:W-:Y:S02]  /*1250*/  UIMAD UR5, UR7, UR5, UR30 ;  /* 0x00000005070572a4 */ /* 0x000fe4000f8e021e */
[----:B------:R-:W-:-:S04]  /*1260*/  UIADD3 UR4, UPT, UPT, -UR6, URZ, URZ ;  /* 0x000000ff06047290 */ /* 0x000fc8000fffe1ff */
[----:B------:R-:W-:Y:S01]  /*1270*/  IMAD.U32 R87, RZ, RZ, UR5 ;  /* 0x00000005ff577e24 */ /* 0x000fe2000f8e00ff */
[----:B------:R-:W-:Y:S01]  /*1280*/  UIMAD UR59, UR59, UR4, UR31 ;  /* 0x000000043b3b72a4 */ /* 0x000fe2000f8e021f */
[----:B-1----:R-:W-:Y:S11]  /*1290*/  BRA.U UP5, `(.L_x_18) ;  /* 0x0000000105287547 */ /* 0x002ff6000b800000 */
[----:B------:R-:W-:Y:S01]  /*12a0*/  R2UR UR6, R87 ;  /* 0x00000000570672ca */ /* 0x000fe200000e0000 */
[----:B------:R-:W-:-:S12]  /*12b0*/  UISETP.NE.AND UP0, UPT, UR59, URZ, UPT ;  /* 0x000000ff3b00728c */ /* 0x000fd8000bf05270 */
[----:B------:R-:W-:-:S04]  /*12c0*/  UISETP.EQ.OR UP0, UPT, UR6, URZ, !UP0 ;  /* 0x000000ff0600728c */ /* 0x000fc8000c702670 */
[----:B------:R-:W-:Y:S02]  /*12d0*/  USEL UR5, URZ, 0x1, !UP0 ;  /* 0x00000001ff057887 */ /* 0x000fe4000c000000 */
[----:B------:R-:W-:-:S04]  /*12e0*/  UISETP.NE.AND UP0, UPT, UR59, URZ, UPT ;  /* 0x000000ff3b00728c */ /* 0x000fc8000bf05270 */
[----:B------:R-:W-:Y:S02]  /*12f0*/  USEL UR4, URZ, 0x2, UP0 ;  /* 0x00000002ff047887 */ /* 0x000fe40008000000 */
[----:B------:R-:W-:-:S04]  /*1300*/  UISETP.NE.AND UP0, UPT, UR6, 0x1, UPT ;  /* 0x000000010600788c */ /* 0x000fc8000bf05270 */
[----:B------:R-:W-:-:S04]  /*1310*/  USEL UR4, UR4, 0x2, UP0 ;  /* 0x0000000204047887 */ /* 0x000fc80008000000 */
[----:B------:R-:W-:-:S06]  /*1320*/  UIADD3 UR4, UPT, UPT, UR5, UR4, URZ ;  /* 0x0000000405047290 */ /* 0x000fcc000fffe0ff */
[----:B------:R-:W-:-:S07]  /*1330*/  MOV R2, UR4 ;  /* 0x0000000400027c02 */ /* 0x000fce0008000f00 */
.L_x_18:
[----:B------:R-:W1:Y:S01]  /*1340*/  S2UR UR36, SR_CTAID.Z ;  /* 0x00000000002479c3 */ /* 0x000e620000002700 */
[----:B------:R-:W-:-:S09]  /*1350*/  UISETP.GE.AND UP0, UPT, UR19, 0x1, UPT ;  /* 0x000000011300788c */ /* 0x000fd2000bf06270 */
[----:B------:R-:W-:Y:S05]  /*1360*/  BRA.U !UP0, `(.L_x_19) ;  /* 0x0000000108d47547 */ /* 0x000fea000b800000 */
[----:B------:R-:W2:Y:S01]  /*1370*/  LDCU.128 UR12, c[0x0][0xb10] ;  /* 0x00016200ff0c77ac */ /* 0x000ea20008000c00 */
[----:B------:R-:W3:Y:S01]  /*1380*/  LDCU UR20, c[0x0][0xb0c] ;  /* 0x00016180ff1477ac */ /* 0x000ee20008000800 */
[----:B------:R-:W4:Y:S01]  /*1390*/  LDCU UR6, c[0x0][0x370] ;  /* 0x00006e00ff0677ac */ /* 0x000f220008000800 */
[----:B------:R-:W1:Y:S01]  /*13a0*/  LDCU UR7, c[0x0][0x374] ;  /* 0x00006e80ff0777ac */ /* 0x000e620008000800 */
[----:B------:R-:W1:Y:S01]  /*13b0*/  LDCU UR21, c[0x0][0xb20] ;  /* 0x00016400ff1577ac */ /* 0x000e620008000800 */
[----:B--2---:R-:W-:Y:S02]  /*13c0*/  UIMAD.WIDE.U32 UR4, UR30, UR12, URZ ;  /* 0x0000000c1e0472a5 */ /* 0x004fe4000f8e00ff */
[----:B---3--:R-:W-:Y:S01]  /*13d0*/  UISETP.NE.AND UP0, UPT, UR20, 0x1, UPT ;  /* 0x000000011400788c */ /* 0x008fe2000bf05270 */
[----:B------:R-:W2:Y:S01]  /*13e0*/  LDCU.64 UR8, c[0x0][0xb28] ;  /* 0x00016500ff0877ac */ /* 0x000ea20008000a00 */
[----:B----4-:R-:W-:-:S03]  /*13f0*/  UIMAD.WIDE.U32 UR10, UR6, UR12, URZ ;  /* 0x0000000c060a72a5 */ /* 0x010fc6000f8e00ff */
[----:B------:R-:W-:Y:S01]  /*1400*/  UMOV UR4, UR5 ;  /* 0x0000000500047c82 */ /* 0x000fe20008000000 */
[----:B------:R-:W-:Y:S02]  /*1410*/  UISETP.NE.AND UP2, UPT, UR19, 0x1, UPT ;  /* 0x000000011300788c */ /* 0x000fe4000bf45270 */
[----:B------:R-:W-:Y:S01]  /*1420*/  USHF.R.U32.HI UR4, URZ, UR13, UR4 ;  /* 0x0000000dff047299 */ /* 0x000fe20008011604 */
[----:B------:R-:W-:Y:S01]  /*1430*/  UMOV UR10, UR11 ;  /* 0x0000000b000a7c82 */ /* 0x000fe20008000000 */
[----:B------:R-:W-:Y:S02]  /*1440*/  UIMAD.WIDE.U32 UR16, UR31, UR15, URZ ;  /* 0x0000000f1f1072a5 */ /* 0x000fe4000f8e00ff */
[----:B------:R-:W-:Y:S02]  /*1450*/  USEL UR5, UR30, UR4, !UP0 ;  /* 0x000000041e057287 */ /* 0x000fe4000c000000 */
[----:B------:R-:W-:Y:S02]  /*1460*/  @UP0 USHF.R.U32.HI UR6, URZ, UR13, UR10 ;  /* 0x0000000dff060299 */ /* 0x000fe4000801160a */
[----:B------:R-:W-:-:S02]  /*1470*/  UISETP.NE.AND UP0, UPT, UR14, 0x1, UPT ;  /* 0x000000010e00788c */ /* 0x000fc4000bf05270 */
[----:B-1----:R-:W-:Y:S02]  /*1480*/  UIMAD.WIDE.U32 UR10, UR7, UR15, URZ ;  /* 0x0000000f070a72a5 */ /* 0x002fe4000f8e00ff */
[----:B--2---:R-:W-:Y:S01]  /*1490*/  UIMAD.WIDE.U32 UR12, UR6, UR8, URZ ;  /* 0x00000008060c72a5 */ /* 0x004fe2000f8e00ff */
[----:B------:R-:W-:Y:S02]  /*14a0*/  UMOV UR4, UR17 ;  /* 0x0000001100047c82 */ /* 0x000fe40008000000 */
[----:B------:R-:W-:Y:S02]  /*14b0*/  USHF.R.U32.HI UR4, URZ, UR21, UR4 ;  /* 0x00000015ff047299 */ /* 0x000fe40008011604 */
[----:B------:R-:W-:Y:S02]  /*14c0*/  UMOV UR10, UR11 ;  /* 0x0000000b000a7c82 */ /* 0x000fe40008000000 */
[----:B------:R-:W-:Y:S01]  /*14d0*/  UMOV UR12, UR13 ;  /* 0x0000000d000c7c82 */ /* 0x000fe20008000000 */
[----:B------:R-:W-:-:S02]  /*14e0*/  @UP0 USHF.R.U32.HI UR7, URZ, UR21, UR10 ;  /* 0x00000015ff070299 */ /* 0x000fc4000801160a */
[----:B------:R-:W-:Y:S02]  /*14f0*/  USEL UR4, UR31, UR4, !UP0 ;  /* 0x000000041f047287 */ /* 0x000fe4000c000000 */
[----:B------:R-:W-:Y:S02]  /*1500*/  UIMAD.WIDE.U32 UR10, UR7, UR8, URZ ;  /* 0x00000008070a72a5 */ /* 0x000fe4000f8e00ff */
[----:B------:R-:W-:Y:S02]  /*1510*/  @UP2 USHF.R.U32.HI UR6, URZ, UR9, UR12 ;  /* 0x00000009ff062299 */ /* 0x000fe4000801160c */
[----:B------:R-:W-:-:S03]  /*1520*/  UIMAD.WIDE.U32 UR12, UR4, UR8, URZ ;  /* 0x00000008040c72a5 */ /* 0x000fc6000f8e00ff */
[----:B------:R-:W-:Y:S02]  /*1530*/  UMOV UR10, UR11 ;  /* 0x0000000b000a7c82 */ /* 0x000fe40008000000 */
[----:B------:R-:W-:Y:S02]  /*1540*/  @UP2 USHF.R.U32.HI UR7, URZ, UR9, UR10 ;  /* 0x00000009ff072299 */ /* 0x000fe4000801160a */
[----:B------:R-:W-:Y:S02]  /*1550*/  UIMAD UR10, UR6, UR19, URZ ;  /* 0x00000013060a72a4 */ /* 0x000fe4000f8e02ff */
[----:B------:R-:W-:-:S04]  /*1560*/  UIMAD UR7, UR7, UR19, URZ ;  /* 0x00000013070772a4 */ /* 0x000fc8000f8e02ff */
[----:B------:R-:W-:-:S03]  /*1570*/  UISETP.GE.AND UP0, UPT, UR4, UR7, UPT ;  /* 0x000000070400728c */ /* 0x000fc6000bf06270 */
[----:B------:R-:W-:Y:S01]  /*1580*/  UMOV UR7, UR13 ;  /* 0x0000000d00077c82 */ /* 0x000fe20008000000 */
[----:B------:R-:W-:Y:S02]  /*1590*/  UISETP.GE.OR UP0, UPT, UR5, UR10, UP0 ;  /* 0x0000000a0500728c */ /* 0x000fe40008706670 */
[----:B------:R-:W-:Y:S02]  /*15a0*/  UIMAD.WIDE.U32 UR10, UR5, UR8, URZ ;  /* 0x00000008050a72a5 */ /* 0x000fe4000f8e00ff */
[----:B------:R-:W-:Y:S02]  /*15b0*/  USHF.R.U32.HI UR7, URZ, UR9, UR7 ;  /* 0x00000009ff077299 */ /* 0x000fe40008011607 */
[----:B------:R-:W-:Y:S02]  /*15c0*/  UIADD3 UR10, UPT, UPT, -UR4, URZ, URZ ;  /* 0x000000ff040a7290 */ /* 0x000fe4000fffe1ff */
[----:B------:R-:W-:Y:S02]  /*15d0*/  USEL UR7, UR4, UR7, !UP2 ;  /* 0x0000000704077287 */ /* 0x000fe4000d000000 */
[----:B------:R-:W-:Y:S01]  /*15e0*/  UIMAD UR10, UR14, UR10, UR31 ;  /* 0x0000000a0e0a72a4 */ /* 0x000fe2000f8e021f */
[----:B------:R-:W-:Y:S01]  /*15f0*/  @!UP0 UMOV UR8, UR11 ;  /* 0x0000000b00088c82 */ /* 0x000fe20008000000 */
[----:B------:R-:W-:-:S02]  /*1600*/  UIADD3 UR11, UPT, UPT, -UR5, URZ, URZ ;  /* 0x000000ff050b7290 */ /* 0x000fc4000fffe1ff */
[----:B------:R-:W-:Y:S02]  /*1610*/  @!UP0 USHF.R.U32.HI UR8, URZ, UR9, UR8 ;  /* 0x00000009ff088299 */ /* 0x000fe40008011608 */
[----:B------:R-:W-:Y:S02]  /*1620*/  UIADD3 UR9, UPT, UPT, -UR7, URZ, URZ ;  /* 0x000000ff07097290 */ /* 0x000fe4000fffe1ff */
[----:B------:R-:W-:Y:S02]  /*1630*/  @!UP0 USEL UR8, UR5, UR8, !UP2 ;  /* 0x0000000805088287 */ /* 0x000fe4000d000000 */
[----:B------:R-:W-:Y:S02]  /*1640*/  UIMAD UR9, UR19, UR9, UR4 ;  /* 0x00000009130972a4 */ /* 0x000fe4000f8e0204 */
[----:B------:R-:W-:Y:S02]  /*1650*/  @!UP0 UIADD3 UR7, UPT, UPT, UR7, -UR8, URZ ;  /* 0x8000000807078290 */ /* 0x000fe4000fffe0ff */
[----:B------:R-:W-:-:S02]  /*1660*/  @!UP0 UIMAD UR6, UR9, UR6, UR8 ;  /* 0x00000006090682a4 */ /* 0x000fc4000f8e0208 */
[----:B------:R-:W-:Y:S02]  /*1670*/  @!UP0 UIMAD UR4, UR7, UR19, UR5 ;  /* 0x00000013070482a4 */ /* 0x000fe4000f8e0205 */
[----:B------:R-:W-:Y:S02]  /*1680*/  UIMAD UR30, UR20, UR11, UR30 ;  /* 0x0000000b141e72a4 */ /* 0x000fe4000f8e021e */
[----:B------:R-:W-:Y:S01]  /*1690*/  UIMAD UR31, UR4, UR14, UR10 ;  /* 0x0000000e041f72a4 */ /* 0x000fe2000f8e020a */
[----:B------:R-:W-:Y:S02]  /*16a0*/  @!UP0 UMOV UR5, UR6 ;  /* 0x0000000600058c82 */ /* 0x000fe40008000000 */
[----:B------:R-:W-:-:S12]  /*16b0*/  UIMAD UR30, UR5, UR20, UR30 ;  /* 0x00000014051e72a4 */ /* 0x000fd8000f8e021e */
.L_x_19:
[----:B------:R-:W-:-:S09]  /*16c0*/  UISETP.NE.AND UP0, UPT, UR22, 0x1, UPT ;  /* 0x000000011600788c */ /* 0x000fd2000bf05270 */
[----:B------:R-:W-:Y:S05]  /*16d0*/  BRA.U UP0, `(.L_x_20) ;  /* 0x0000000100407547 */ /* 0x000fea000b800000 */
[----:B------:R-:W2:Y:S01]  /*16e0*/  LDCU.128 UR8, c[0x0][0xb10] ;  /* 0x00016200ff0877ac */ /* 0x000ea20008000c00 */
[----:B------:R-:W3:Y:S01]  /*16f0*/  LDCU UR12, c[0x0][0xb0c] ;  /* 0x00016180ff0c77ac */ /* 0x000ee20008000800 */
[----:B------:R-:W4:Y:S01]  /*1700*/  LDCU UR13, c[0x0][0xb20] ;  /* 0x00016400ff0d77ac */ /* 0x000f220008000800 */
[----:B--2---:R-:W-:Y:S02]  /*1710*/  UIMAD.WIDE.U32 UR4, UR30, UR8, URZ ;  /* 0x000000081e0472a5 */ /* 0x004fe4000f8e00ff */
[----:B------:R-:W-:Y:S02]  /*1720*/  UIMAD.WIDE.U32 UR6, UR31, UR11, URZ ;  /* 0x0000000b1f0672a5 */ /* 0x000fe4000f8e00ff */
[----:B---3--:R-:W-:Y:S02]  /*1730*/  UISETP.NE.AND UP0, UPT, UR12, 0x1, UPT ;  /* 0x000000010c00788c */ /* 0x008fe4000bf05270 */
[----:B------:R-:W-:-:S03]  /*1740*/  USHF.R.U32.HI UR5, URZ, UR9, UR5 ;  /* 0x00000009ff057299 */ /* 0x000fc60008011605 */
[----:B------:R-:W-:Y:S01]  /*1750*/  UMOV UR4, UR7 ;  /* 0x0000000700047c82 */ /* 0x000fe20008000000 */
[----:B------:R-:W-:Y:S02]  /*1760*/  USEL UR5, UR30, UR5, !UP0 ;  /* 0x000000051e057287 */ /* 0x000fe4000c000000 */
[----:B------:R-:W-:Y:S02]  /*1770*/  UISETP.NE.AND UP0, UPT, UR10, 0x1, UPT ;  /* 0x000000010a00788c */ /* 0x000fe4000bf05270 */
[----:B----4-:R-:W-:-:S04]  /*1780*/  USHF.R.U32.HI UR4, URZ, UR13, UR4 ;  /* 0x0000000dff047299 */ /* 0x010fc80008011604 */
[----:B------:R-:W-:-:S04]  /*1790*/  USEL UR4, UR31, UR4, !UP0 ;  /* 0x000000041f047287 */ /* 0x000fc8000c000000 */
[----:B------:R-:W-:Y:S02]  /*17a0*/  UIADD3 UR6, UPT, UPT, UR5, -UR4, URZ ;  /* 0x8000000405067290 */ /* 0x000fe4000fffe0ff */
[----:B------:R-:W-:Y:S02]  /*17b0*/  UIADD3 UR4, UPT, UPT, -UR5, UR4, URZ ;  /* 0x0000000405047290 */ /* 0x000fe4000fffe1ff */
[----:B------:R-:W-:Y:S02]  /*17c0*/  UIMAD UR31, UR6, UR10, UR31 ;  /* 0x0000000a061f72a4 */ /* 0x000fe4000f8e021f */
[----:B------:R-:W-:-:S12]  /*17d0*/  UIMAD UR30, UR4, UR12, UR30 ;  /* 0x0000000c041e72a4 */ /* 0x000fd8000f8e021e */
.L_x_20:
[----:B------:R-:W-:Y:S01]  /*17e0*/  UISETP.NE.AND UP0, UPT, UR18, 0x2, UPT ;  /* 0x000000021200788c */ /* 0x000fe2000bf05270 */
[----:B------:R-:W-:Y:S09]  /*17f0*/  BRA.U !UP6, `(.L_x_21) ;  /* 0x000000010e0c7547 */ /* 0x000ff2000b800000 */
[----:B------:R-:W-:Y:S01]  /*1800*/  UCGABAR_WAIT ;  /* 0x0000000000007dc7 */ /* 0x000fe20008000000 */
[----:B------:R-:W-:Y:S01]  /*1810*/  CCTL.IVALL ;  /* 0x00000000ff00798f */ /* 0x000fe20002000000 */
[----:B------:R-:W-:Y:S05]  /*1820*/  BRA `(.L_x_22) ;  /* 0x0000000000047947 */ /* 0x000fea0003800000 */
.L_x_21:
[----:B------:R-:W-:Y:S06]  /*1830*/  BAR.SYNC.DEFER_BLOCKING 0x0 ;  /* 0x0000000000007b1d */ /* 0x000fec0000010000 */
.L_x_22:
[----:B------:R-:W-:Y:S05]  /*1840*/  BRA.U UP0, `(.L_x_23) ;  /* 0x0000001900fc7547 */ /* 0x000fea000b800000 */
[----:B------:R-:W2:Y:S01]  /*1850*/  LDCU UR6, c[0x0][0x38c] ;  /* 0x00007180ff0677ac */ /* 0x000ea20008000800 */
[----:B------:R-:W3:Y:S01]  /*1860*/  S2UR UR8, SR_CgaCtaId ;  /* 0x00000000000879c3 */ /* 0x000ee20000008800 */
[----:B------:R-:W-:Y:S01]  /*1870*/  PLOP3.LUT P1, PT, PT, PT, UP3, 0x80, 0x8 ;  /* 0x000000000008781c */ /* 0x000fe20003f2f038 */
[----:B------:R-:W-:Y:S01]  /*1880*/  IMAD.MOV.U32 R12, RZ, RZ, 0x1 ;  /* 0x00000001ff0c7424 */ /* 0x000fe200078e00ff */
[----:B------:R-:W-:Y:S01]  /*1890*/  UMOV UR7, 0x400 ;  /* 0x0000040000077882 */ /* 0x000fe20000000000 */
[----:B------:R-:W-:Y:S01]  /*18a0*/  UISETP.NE.AND UP1, UPT, UR18, URZ, UPT ;  /* 0x000000ff1200728c */ /* 0x000fe2000bf25270 */
[----:B------:R-:W-:Y:S01]  /*18b0*/  ISETP.EQ.OR P2, PT, R0, RZ, P3 ;  /* 0x000000ff0000720c */ /* 0x000fe20001f42670 */
[----:B------:R-:W-:Y:S01]  /*18c0*/  USEL UR24, URZ, 0x1, UP4 ;  /* 0x00000001ff187887 */ /* 0x000fe2000a000000 */
[----:B------:R-:W-:Y:S02]  /*18d0*/  PLOP3.LUT P1, PT, P1, PT, PT, 0x8, 0x80 ;  /* 0x000000000080781c */ /* 0x000fe40000f2e170 */
[----:B------:R-:W-:Y:S01]  /*18e0*/  CS2R R10, SRZ ;  /* 0x00000000000a7805 */ /* 0x000fe2000001ff00 */
[----:B------:R-:W-:Y:S01]  /*18f0*/  IMAD.MOV.U32 R9, RZ, RZ, RZ ;  /* 0x000000ffff097224 */ /* 0x000fe200078e00ff */
[----:B------:R-:W4:Y:S01]  /*1900*/  LDCU UR40, c[0x0][0x370] ;  /* 0x00006e00ff2877ac */ /* 0x000f220008000800 */
[----:B------:R-:W-:Y:S01]  /*1910*/  IMAD.MOV.U32 R8, RZ, RZ, 0x1 ;  /* 0x00000001ff087424 */ /* 0x000fe200078e00ff */
[----:B------:R-:W1:Y:S01]  /*1920*/  LDCU.64 UR26, c[0x0][0x348] ;  /* 0x00006900ff1a77ac */ /* 0x000e620008000a00 */
[----:B--2---:R-:W-:-:S02]  /*1930*/  UIADD3 UR5, UPT, UPT, UR6, 0x1f, URZ ;  /* 0x0000001f06057890 */ /* 0x004fc4000fffe0ff */
[----:B------:R-:W-:Y:S02]  /*1940*/  USHF.R.U32.HI UR45, URZ, 0x5, UR28 ;  /* 0x00000005ff2d7899 */ /* 0x000fe4000801161c */
[----:B------:R-:W-:Y:S02]  /*1950*/  USHF.R.S32.HI UR4, URZ, 0x1f, UR5 ;  /* 0x0000001fff047899 */ /* 0x000fe40008011405 */
[----:B---3--:R-:W-:Y:S02]  /*1960*/  ULEA UR7, UR8, UR7, 0x18 ;  /* 0x0000000708077291 */ /* 0x008fe4000f8ec0ff */
[----:B------:R-:W-:Y:S02]  /*1970*/  ULEA.HI UR4, UR4, UR5, URZ, 0x5 ;  /* 0x0000000504047291 */ /* 0x000fe4000f8f28ff */
[----:B------:R-:W-:Y:S02]  /*1980*/  UIADD3 UR46, UPT, UPT, UR6, 0x3e, URZ ;  /* 0x0000003e062e7890 */ /* 0x000fe4000fffe0ff */
[----:B------:R-:W-:-:S02]  /*1990*/  USHF.R.S32.HI UR43, URZ, 0x5, UR4 ;  /* 0x00000005ff2b7899 */ /* 0x000fc40008011404 */
[----:B------:R-:W-:Y:S02]  /*19a0*/  UIADD3 UR4, UPT, UPT, UR6, -0x1, URZ ;  /* 0xffffffff06047890 */ /* 0x000fe4000fffe0ff */
[----:B------:R-:W-:Y:S02]  /*19b0*/  UISETP.LT.U32.AND UP0, UPT, UR43, 0x14, UPT ;  /* 0x000000142b00788c */ /* 0x000fe4000bf01070 */
[----:B------:R-:W-:Y:S02]  /*19c0*/  UISETP.GE.U32.AND UP2, UPT, UR4, -0x3f, UPT ;  /* 0xffffffc10400788c */ /* 0x000fe4000bf46070 */
[----:B------:R-:W-:Y:S01]  /*19d0*/  USEL UR41, UR43, 0x14, UP0 ;  /* 0x000000142b297887 */ /* 0x000fe20008000000 */
[----:B------:R-:W2:Y:S03]  /*19e0*/  LDCU UR39, c[0x0][0x374] ;  /* 0x00006e80ff2777ac */ /* 0x000ea60008000800 */
[----:B------:R-:W-:-:S02]  /*19f0*/  UIADD3 UR21, UPT, UPT, UR41, -0x1, URZ ;  /* 0xffffffff29157890 */ /* 0x000fc4000fffe0ff */
[----:B------:R-:W-:-:S03]  /*1a00*/  USEL UR24, UR24, 0x2, UP1 ;  /* 0x0000000218187887 */ /* 0x000fc60008800000 */
[----:B------:R-:W-:Y:S02]  /*1a10*/  @UP2 UIADD3 UR21, UPT, UPT, UR41, URZ, URZ ;  /* 0x000000ff29152290 */ /* 0x000fe4000fffe0ff */
[----:B------:R-:W-:Y:S02]  /*1a20*/  UIADD3 UR29, UPT, UPT, UR7, 0x10600, UR28 ;  /* 0x00010600071d7890 */ /* 0x000fe4000fffe01c */
[----:B------:R-:W-:Y:S02]  /*1a30*/  UIADD3 UR44, UPT, UPT, UR43, -UR41, URZ ;  /* 0x800000292b2c7290 */ /* 0x000fe4000fffe0ff */
[----:B------:R-:W-:Y:S01]  /*1a40*/  UIADD3 UR21, UPT, UPT, UR21, 0x1, URZ ;  /* 0x0000000115157890 */ /* 0x000fe2000fffe0ff */
[----:B-1--4-:R-:W-:-:S11]  /*1a50*/  UMOV UR5, URZ ;  /* 0x000000ff00057c82 */ /* 0x012fd60008000000 */
.L_x_43:
[----:B-1----:R-:W1:Y:S02]  /*1a60*/  S2UR UR4, SR_CgaCtaId ;  /* 0x00000000000479c3 */ /* 0x002e640000008800 */
[----:B-1----:R-:W-:-:S09]  /*1a70*/  UISETP.NE.AND UP0, UPT, UR4, URZ, UPT ;  /* 0x000000ff0400728c */ /* 0x002fd2000bf05270 */
[----:B------:R-:W-:Y:S05]  /*1a80*/  BRA.U UP0, `(.L_x_24) ;  /* 0x0000000100287547 */ /* 0x000fea000b800000 */
[----:B------:R-:W-:Y:S02]  /*1a90*/  LEA R0, R9, UR7, 0x3 ;  /* 0x0000000709007c11 */ /* 0x000fe4000f8e18ff */
[----:B------:R-:W-:-:S04]  /*1aa0*/  SHF.L.U32 R3, R8, 0x1f, RZ ;  /* 0x0000001f08037819 */ /* 0x000fc800000006ff */
[----:B------:R-:W1:Y:S02]  /*1ab0*/  SYNCS.PHASECHK.TRANS64.TRYWAIT P0, [R0+URZ+0x200], R3 ;  /* 0x00020003000075a7 */ /* 0x000e6400080011ff */
[----:B-1----:R-:W-:Y:S05]  /*1ac0*/  @!P0 BRA `(.L_x_25) ;  /* 0x0000008400a48947 */ /* 0x002fea0003800000 */
.L_x_149:
[----:B------:R3:W-:Y:S01]  /*1ad0*/  SYNCS.ARRIVE.TRANS64.A1T0 RZ, [R0+URZ+0x1f0], RZ ;  /* 0x0001f0ff00ff79a7 */ /* 0x0007e200081000ff */
[----:B------:R-:W-:-:S05]  /*1ae0*/  VIADD R9, R9, 0x1 ;  /* 0x0000000109097836 */ /* 0x000fca0000000000 */
[----:B------:R-:W-:-:S04]  /*1af0*/  ISETP.NE.AND P0, PT, R9, 0x2, PT ;  /* 0x000000020900780c */ /* 0x000fc80003f05270 */
[----:B-1----:R-:W-:Y:S02]  /*1b00*/  SEL R3, RZ, 0x1, P0 ;  /* 0x00000001ff037807 */ /* 0x002fe40000000000 */
[----:B------:R-:W-:Y:S02]  /*1b10*/  SEL R9, R9, RZ, P0 ;  /* 0x000000ff09097207 */ /* 0x000fe40000000000 */
[----:B------:R-:W-:-:S07]  /*1b20*/  LOP3.LUT R8, R8, R3, RZ, 0x3c, !PT ;  /* 0x0000000308087212 */ /* 0x000fce00078e3cff */
.L_x_24:
[----:B------:R-:W-:Y:S01]  /*1b30*/  ULEA UR4, UR5, UR7, 0x3 ;  /* 0x0000000705047291 */ /* 0x000fe2000f8e18ff */
[----:B---3--:R-:W-:Y:S01]  /*1b40*/  SHF.L.U32 R0, R12, 0x1f, RZ ;  /* 0x0000001f0c007819 */ /* 0x008fe200000006ff */
[----:B------:R-:W-:Y:S02]  /*1b50*/  UISETP.GE.U32.AND UP0, UPT, UR46, 0x3f, UPT ;  /* 0x0000003f2e00788c */ /* 0x000fe4000bf06070 */
[----:B------:R-:W-:Y:S02]  /*1b60*/  USHF.L.U32 UR35, UR30, 0x6, URZ ;  /* 0x000000061e237899 */ /* 0x000fe400080006ff */
[----:B------:R-:W-:Y:S01]  /*1b70*/  ULEA UR19, UR31, UR45, 0x8 ;  /* 0x0000002d1f137291 */ /* 0x000fe2000f8e40ff */
[----:B------:R-:W-:Y:S02]  /*1b80*/  UMOV UR13, URZ ;  /* 0x000000ff000d7c82 */ /* 0x000fe40008000000 */
[----:B------:R1:W3:Y:S02]  /*1b90*/  SYNCS.PHASECHK.TRANS64.TRYWAIT P0, [UR4+0xa0], R0 ;  /* 0x0000a000ff0075a7 */ /* 0x0002e40008001104 */
[----:B------:R-:W-:Y:S07]  /*1ba0*/  BRA.U !UP0, `(.L_x_26) ;  /* 0x0000000108bc7547 */ /* 0x000fee000b800000 */
[----:B------:R-:W-:Y:S01]  /*1bb0*/  UMOV UR6, URZ ;  /* 0x000000ff00067c82 */ /* 0x000fe20008000000 */
[----:B------:R-:W-:-:S05]  /*1bc0*/  UMOV UR4, UR5 ;  /* 0x0000000500047c82 */ /* 0x000fca0008000000 */
.L_x_32:
[----:B------:R-:W-:Y:S01]  /*1bd0*/  ULEA UR33, UR4, UR7, 0x3 ;  /* 0x0000000704217291 */ /* 0x000fe2000f8e18ff */
[----:B---3--:R-:W-:Y:S01]  /*1be0*/  @!P3 MOV R2, 0x2800 ;  /* 0x000028000002b802 */ /* 0x008fe20000000f00 */
[----:B-1-34-:R-:W-:Y:S10]  /*1bf0*/  @P0 BRA `(.L_x_27) ;  /* 0x00000000000c0947 */ /* 0x01aff40003800000 */
[----:B------:R-:W-:-:S04]  /*1c00*/  SHF.L.U32 R3, R12, 0x1f, RZ ;  /* 0x0000001f0c037819 */ /* 0x000fc800000006ff */
[----:B------:R-:W3:Y:S02]  /*1c10*/  SYNCS.PHASECHK.TRANS64.TRYWAIT P0, [UR33+0xa0], R3 ;  /* 0x0000a003ff0075a7 */ /* 0x000ee40008001121 */
[----:B---3--:R-:W-:Y:S05]  /*1c20*/  @!P0 BRA `(.L_x_28) ;  /* 0x0000008400608947 */ /* 0x008fea0003800000 */
.L_x_27:
[----:B------:R3:W-:Y:S01]  /*1c30*/  @!P3 SYNCS.ARRIVE.TRANS64 RZ, [UR33], R2 ;  /* 0x00000002ffffb9a7 */ /* 0x0007e20008000021 */
[----:B------:R-:W-:-:S04]  /*1c40*/  ULOP3.LUT UR5, UR24, 0x2, URZ, 0xfc, !UPT ;  /* 0x0000000218057892 */ /* 0x000fc8000f8efcff */
[----:B------:R-:W-:-:S09]  /*1c50*/  UISETP.NE.AND UP0, UPT, UR5, 0x2, UPT ;  /* 0x000000020500788c */ /* 0x000fd2000bf05270 */
[----:B------:R-:W-:Y:S05]  /*1c60*/  BRA.U UP0, `(.L_x_29) ;  /* 0x0000000100047547 */ /* 0x000fea000b800000 */
[----:B--2---:R-:W-:Y:S05]  /*1c70*/  BPT.TRAP 0x1 ;  /* 0x000000040000795c */ /* 0x004fea0000300000 */
.L_x_29:
[----:B------:R-:W-:Y:S04]  /*1c80*/  BSSY.RECONVERGENT B0, `(.L_x_30) ;  /* 0x0000003000007945 */ /* 0x000fe80003800200 */
[----:B------:R-:W-:Y:S05]  /*1c90*/  @P2 BRA `(.L_x_31) ;  /* 0x0000000000042947 */ /* 0x000fea0003800000 */
[----:B--2---:R-:W-:Y:S05]  /*1ca0*/  BPT.TRAP 0x1 ;  /* 0x000000040000795c */ /* 0x004fea0000300000 */
.L_x_31:
[----:B--2---:R-:W-:Y:S05]  /*1cb0*/  BSYNC.RECONVERGENT B0 ;  /* 0x0000000000007941 */ /* 0x004fea0003800200 */
.L_x_30:
[----:B------:R-:W-:Y:S02]  /*1cc0*/  UIADD3 UR5, UPT, UPT, UR4, 0x1, URZ ;  /* 0x0000000104057890 */ /* 0x000fe4000fffe0ff */
[----:B------:R-:W-:Y:S02]  /*1cd0*/  USHF.L.U32 UR34, UR6, 0x5, URZ ;  /* 0x0000000506227899 */ /* 0x000fe400080006ff */
[----:B------:R-:W-:Y:S02]  /*1ce0*/  UISETP.NE.AND UP0, UPT, UR5, 0x14, UPT ;  /* 0x000000140500788c */ /* 0x000fe4000bf05270 */
[----:B------:R-:W-:Y:S02]  /*1cf0*/  UIADD3 UR6, UPT, UPT, UR6, 0x1, URZ ;  /* 0x0000000106067890 */ /* 0x000fe4000fffe0ff */
[----:B------:R-:W-:Y:S02]  /*1d00*/  USEL UR9, URZ, 0x1, UP0 ;  /* 0x00000001ff097887 */ /* 0x000fe40008000000 */
[----:B------:R-:W-:-:S02]  /*1d10*/  USEL UR5, UR5, URZ, UP0 ;  /* 0x000000ff05057287 */ /* 0x000fc40008000000 */
[----:B------:R-:W-:Y:S02]  /*1d20*/  ULEA UR32, UR4, UR7, 0xb ;  /* 0x0000000704207291 */ /* 0x000fe4000f8e58ff */
[----:B------:R-:W-:Y:S01]  /*1d30*/  ULEA UR8, UR5, UR7, 0x3 ;  /* 0x0000000705087291 */ /* 0x000fe2000f8e18ff */
[----:B------:R-:W-:Y:S01]  /*1d40*/  LOP3.LUT R12, R12, UR9, RZ, 0x3c, !PT ;  /* 0x000000090c0c7c12 */ /* 0x000fe2000f8e3cff */
[----:B------:R-:W-:Y:S02]  /*1d50*/  UIADD3 UR10, UP1, UPT, UR26, 0x80, URZ ;  /* 0x000000801a0a7890 */ /* 0x000fe4000ff3e0ff */
[----:B------:R-:W-:Y:S01]  /*1d60*/  ULEA UR16, UR4, UR28, 0xd ;  /* 0x0000001c04107291 */ /* 0x000fe2000f8e68ff */
[----:B-1----:R-:W-:Y:S01]  /*1d70*/  SHF.L.U32 R0, R12, 0x1f, RZ ;  /* 0x0000001f0c007819 */ /* 0x002fe200000006ff */
[----:B------:R-:W-:Y:S02]  /*1d80*/  UIADD3.X UR11, UPT, UPT, URZ, UR27, URZ, UP1, !UPT ;  /* 0x0000001bff0b7290 */ /* 0x000fe40008ffe4ff */
[----:B------:R-:W-:Y:S01]  /*1d90*/  UIADD3 UR32, UPT, UPT, UR32, 0x6600, URZ ;  /* 0x0000660020207890 */ /* 0x000fe2000fffe0ff */
[----:B------:R4:W1:Y:S01]  /*1da0*/  SYNCS.PHASECHK.TRANS64.TRYWAIT P0, [UR8+0xa0], R0 ;  /* 0x0000a000ff0075a7 */ /* 0x0008620008001108 */
[----:B------:R-:W-:-:S02]  /*1db0*/  UIADD3 UR8, UP0, UPT, UR26, 0x180, URZ ;  /* 0x000001801a087890 */ /* 0x000fc4000ff1e0ff */
[----:B------:R-:W-:Y:S02]  /*1dc0*/  UIADD3 UR16, UPT, UPT, UR7, 0x10600, UR16 ;  /* 0x0001060007107890 */ /* 0x000fe4000fffe010 */
[----:B------:R-:W-:Y:S02]  /*1dd0*/  UIADD3.X UR9, UPT, UPT, URZ, UR27, URZ, UP0, !UPT ;  /* 0x0000001bff097290 */ /* 0x000fe400087fe4ff */
[----:B------:R-:W-:Y:S01]  /*1de0*/  UISETP.NE.AND UP0, UPT, UR6, UR21, UPT ;  /* 0x000000150600728c */ /* 0x000fe2000bf05270 */
[----:B------:R-:W-:Y:S01]  /*1df0*/  UMOV UR12, 0x0 ;  /* 0x00000000000c7882 */ /* 0x000fe20000000000 */
[----:B------:R-:W-:Y:S01]  /*1e00*/  UMOV UR13, 0x10000000 ;  /* 0x10000000000d7882 */ /* 0x000fe20000000000 */
[----:B------:R-:W-:Y:S01]  /*1e10*/  UMOV UR4, 0x30000 ;  /* 0x0003000000047882 */ /* 0x000fe20000000000 */
[----:B------:R-:W-:Y:S01]  /*1e20*/  UMOV UR20, UR36 ;  /* 0x0000002400147c82 */ /* 0x000fe20008000000 */
[----:B------:R-:W-:Y:S01]  /*1e30*/  UMOV UR17, UR33 ;  /* 0x0000002100117c82 */ /* 0x000fe20008000000 */
[----:B------:R-:W-:Y:S01]  /*1e40*/  UMOV UR18, UR34 ;  /* 0x0000002200127c82 */ /* 0x000fe20008000000 */
[----:B------:R-:W-:Y:S01]  /*1e50*/  UTMALDG.3D [UR32], [UR10], desc[UR12] ;  /* 0x00000c200a0075b4 */ /* 0x000fe20008011000 */
[----:B------:R2:W-:Y:S02]  /*1e60*/  UTMALDG.3D.MULTICAST [UR16], [UR8], UR4, desc[UR12] ;  /* 0x00000c10080073b4 */ /* 0x0005e40008011804 */
[----:B--2---:R-:W-:Y:S01]  /*1e70*/  UMOV UR13, UR21 ;  /* 0x00000015000d7c82 */ /* 0x004fe20008000000 */
[----:B------:R-:W-:Y:S01]  /*1e80*/  UMOV UR4, UR5 ;  /* 0x0000000500047c82 */ /* 0x000fe20008000000 */
[----:B------:R-:W-:Y:S05]  /*1e90*/  BRA.U UP0, `(.L_x_32) ;  /* 0xfffffffd004c7547 */ /* 0x000fea000b83ffff */
.L_x_26:
[----:B------:R-:W-:Y:S01]  /*1ea0*/  ULEA UR4, UR5, UR7, 0x3 ;  /* 0x0000000705047291 */ /* 0x000fe2000f8e18ff */
[----:B-1--4-:R-:W-:Y:S01]  /*1eb0*/  SHF.L.U32 R0, R12, 0x1f, RZ ;  /* 0x0000001f0c007819 */ /* 0x012fe200000006ff */
[----:B------:R-:W-:Y:S01]  /*1ec0*/  @!P1 SYNCS.ARRIVE.TRANS64.A1T0 RZ, [UR7+0x188], RZ ;  /* 0x000188ffffff99a7 */ /* 0x000fe20008100007 */
[----:B------:R-:W-:-:S06]  /*1ed0*/  UISETP.GT.AND UP0, UPT, UR43, UR41, UPT ;  /* 0x000000292b00728c */ /* 0x000fcc000bf04270 */
[----:B---3--:R1:W3:Y:S03]  /*1ee0*/  SYNCS.PHASECHK.TRANS64.TRYWAIT P0, [UR4+0xa0], R0 ;  /* 0x0000a000ff0075a7 */ /* 0x0082e60008001104 */
[----:B------:R-:W-:Y:S05]  /*1ef0*/  BRA.U !UP0, `(.L_x_33) ;  /* 0x0000000108bc7547 */ /* 0x000fea000b800000 */
[----:B------:R-:W-:Y:S01]  /*1f00*/  UIADD3 UR25, UPT, UPT, UR44, UR13, URZ ;  /* 0x0000000d2c197290 */ /* 0x000fe2000fffe0ff */
[----:B------:R-:W-:-:S11]  /*1f10*/  UMOV UR4, UR5 ;  /* 0x0000000500047c82 */ /* 0x000fd60008000000 */
.L_x_39:
[----:B------:R-:W-:Y:S01]  /*1f20*/  ULEA UR9, UR4, UR7, 0x3 ;  /* 0x0000000704097291 */ /* 0x000fe2000f8e18ff */
[----:B---3--:R-:W-:Y:S01]  /*1f30*/  @!P3 MOV R2, 0x2800 ;  /* 0x000028000002b802 */ /* 0x008fe20000000f00 */
[----:B-1-3--:R-:W-:Y:S10]  /*1f40*/  @P0 BRA `(.L_x_34) ;  /* 0x00000000000c0947 */ /* 0x00aff40003800000 */
[----:B------:R-:W-:-:S04]  /*1f50*/  SHF.L.U32 R3, R12, 0x1f, RZ ;  /* 0x0000001f0c037819 */ /* 0x000fc800000006ff */
[----:B------:R-:W3:Y:S02]  /*1f60*/  SYNCS.PHASECHK.TRANS64.TRYWAIT P0, [UR9+0xa0], R3 ;  /* 0x0000a003ff0075a7 */ /* 0x000ee40008001109 */
[----:B---3--:R-:W-:Y:S05]  /*1f70*/  @!P0 BRA `(.L_x_35) ;  /* 0x0000008000a48947 */ /* 0x008fea0003800000 */
.L_x_34:
[----:B------:R3:W-:Y:S01]  /*1f80*/  @!P3 SYNCS.ARRIVE.TRANS64 RZ, [UR9], R2 ;  /* 0x00000002ffffb9a7 */ /* 0x0007e20008000009 */
[----:B------:R-:W-:-:S04]  /*1f90*/  ULOP3.LUT UR5, UR24, 0x2, URZ, 0xfc, !UPT ;  /* 0x0000000218057892 */ /* 0x000fc8000f8efcff */
[----:B------:R-:W-:-:S09]  /*1fa0*/  UISETP.NE.AND UP0, UPT, UR5, 0x2, UPT ;  /* 0x000000020500788c */ /* 0x000fd2000bf05270 */
[----:B------:R-:W-:Y:S05]  /*1fb0*/  BRA.U UP0, `(.L_x_36) ;  /* 0x0000000100047547 */ /* 0x000fea000b800000 */
[----:B--2---:R-:W-:Y:S05]  /*1fc0*/  BPT.TRAP 0x1 ;  /* 0x000000040000795c */ /* 0x004fea0000300000 */
.L_x_36:
[----:B------:R-:W-:Y:S04]  /*1fd0*/  BSSY.RECONVERGENT B0, `(.L_x_37) ;  /* 0x0000003000007945 */ /* 0x000fe80003800200 */
[----:B------:R-:W-:Y:S05]  /*1fe0*/  @P2 BRA `(.L_x_38) ;  /* 0x0000000000042947 */ /* 0x000fea0003800000 */
[----:B--2---:R-:W-:Y:S05]  /*1ff0*/  BPT.TRAP 0x1 ;  /* 0x000000040000795c */ /* 0x004fea0000300000 */
.L_x_38:
[----:B--2---:R-:W-:Y:S05]  /*2000*/  BSYNC.RECONVERGENT B0 ;  /* 0x0000000000007941 */ /* 0x004fea0003800200 */
.L_x_37:
[----:B------:R-:W-:Y:S02]  /*2010*/  UIADD3 UR5, UPT, UPT, UR4, 0x1, URZ ;  /* 0x0000000104057890 */ /* 0x000fe4000fffe0ff */
[----:B------:R-:W-:Y:S02]  /*2020*/  UIADD3 UR14, UP1, UPT, UR26, 0x80, URZ ;  /* 0x000000801a0e7890 */ /* 0x000fe4000ff3e0ff */
[----:B------:R-:W-:Y:S02]  /*2030*/  UISETP.NE.AND UP0, UPT, UR5, 0x14, UPT ;  /* 0x000000140500788c */ /* 0x000fe4000bf05270 */
[----:B------:R-:W-:Y:S02]  /*2040*/  USHF.L.U32 UR10, UR13, 0x5, URZ ;  /* 0x000000050d0a7899 */ /* 0x000fe400080006ff */
[----:B------:R-:W-:Y:S02]  /*2050*/  USEL UR8, URZ, 0x1, UP0 ;  /* 0x00000001ff087887 */ /* 0x000fe40008000000 */
[----:B------:R-:W-:-:S02]  /*2060*/  USEL UR5, UR5, URZ, UP0 ;  /* 0x000000ff05057287 */ /* 0x000fc40008000000 */
[----:B------:R-:W-:Y:S02]  /*2070*/  UIADD3 UR22, UP0, UPT, UR26, 0x180, URZ ;  /* 0x000001801a167890 */ /* 0x000fe4000ff1e0ff */
[----:B------:R-:W-:Y:S01]  /*2080*/  LOP3.LUT R12, R12, UR8, RZ, 0x3c, !PT ;  /* 0x000000080c0c7c12 */ /* 0x000fe2000f8e3cff */
[----:B------:R-:W-:Y:S02]  /*2090*/  ULEA UR8, UR4, UR7, 0xb ;  /* 0x0000000704087291 */ /* 0x000fe4000f8e58ff */
[----:B------:R-:W-:Y:S01]  /*20a0*/  ULEA UR6, UR5, UR7, 0x3 ;  /* 0x0000000705067291 */ /* 0x000fe2000f8e18ff */
[----:B-1----:R-:W-:Y:S01]  /*20b0*/  SHF.L.U32 R0, R12, 0x1f, RZ ;  /* 0x0000001f0c007819 */ /* 0x002fe200000006ff */
[----:B------:R-:W-:Y:S02]  /*20c0*/  UIADD3 UR8, UPT, UPT, UR8, 0x6600, URZ ;  /* 0x0000660008087890 */ /* 0x000fe4000fffe0ff */
[----:B------:R-:W-:Y:S02]  /*20d0*/  UIADD3.X UR15, UPT, UPT, URZ, UR27, URZ, UP1, !UPT ;  /* 0x0000001bff0f7290 */ /* 0x000fe40008ffe4ff */
[----:B------:R-:W-:-:S02]  /*20e0*/  ULEA UR16, UR4, UR29, 0xd ;  /* 0x0000001d04107291 */ /* 0x000fc4000f8e68ff */
[----:B------:R-:W-:Y:S01]  /*20f0*/  UIADD3.X UR23, UPT, UPT, URZ, UR27, URZ, UP0, !UPT ;  /* 0x0000001bff177290 */ /* 0x000fe200087fe4ff */
[----:B------:R4:W1:Y:S01]  /*2100*/  SYNCS.PHASECHK.TRANS64.TRYWAIT P0, [UR6+0xa0], R0 ;  /* 0x0000a000ff0075a7 */ /* 0x0008620008001106 */
[----:B------:R-:W-:Y:S01]  /*2110*/  UMOV UR30, 0x0 ;  /* 0x00000000001e7882 */ /* 0x000fe20000000000 */
[----:B------:R-:W-:Y:S01]  /*2120*/  UMOV UR31, 0x10000000 ;  /* 0x10000000001f7882 */ /* 0x000fe20000000000 */
[----:B------:R-:W-:Y:S01]  /*2130*/  UMOV UR11, UR35 ;  /* 0x00000023000b7c82 */ /* 0x000fe20008000000 */
[----:B------:R-:W-:Y:S01]  /*2140*/  UMOV UR12, UR36 ;  /* 0x00000024000c7c82 */ /* 0x000fe20008000000 */
[----:B------:R-:W-:Y:S01]  /*2150*/  UMOV UR6, 0x30000 ;  /* 0x0003000000067882 */ /* 0x000fe20000000000 */
[----:B------:R-:W-:Y:S01]  /*2160*/  UMOV UR20, UR36 ;  /* 0x0000002400147c82 */ /* 0x000fe20008000000 */
[----:B------:R-:W-:Y:S01]  /*2170*/  UMOV UR17, UR9 ;  /* 0x0000000900117c82 */ /* 0x000fe20008000000 */
[----:B------:R-:W-:Y:S01]  /*2180*/  UMOV UR18, UR10 ;  /* 0x0000000a00127c82 */ /* 0x000fe20008000000 */
[----:B------:R4:W-:Y:S01]  /*2190*/  UTMALDG.3D [UR8], [UR14], desc[UR30] ;  /* 0x00001e080e0075b4 */ /* 0x0009e20008011000 */
[----:B------:R-:W-:Y:S01]  /*21a0*/  UIADD3 UR13, UPT, UPT, UR13, 0x1, URZ ;  /* 0x000000010d0d7890 */ /* 0x000fe2000fffe0ff */
[----:B------:R-:W-:-:S03]  /*21b0*/  UMOV UR4, UR5 ;  /* 0x0000000500047c82 */ /* 0x000fc60008000000 */
[----:B------:R-:W-:Y:S01]  /*21c0*/  UISETP.NE.AND UP0, UPT, UR13, UR25, UPT ;  /* 0x000000190d00728c */ /* 0x000fe2000bf05270 */
[----:B------:R4:W-:Y:S08]  /*21d0*/  UTMALDG.3D.MULTICAST [UR16], [UR22], UR6, desc[UR30] ;  /* 0x00001e10160073b4 */ /* 0x0009f00008011806 */
[----:B----4-:R-:W-:Y:S05]  /*21e0*/  BRA.U UP0, `(.L_x_39) ;  /* 0xfffffffd004c7547 */ /* 0x010fea000b83ffff */
.L_x_33:
[C---:B------:R-:W-:Y:S01]  /*21f0*/  LEA R3, R11.reuse, UR7, 0x3 ;  /* 0x000000070b037c11 */ /* 0x040fe2000f8e18ff */
[----:B------:R-:W-:Y:S01]  /*2200*/  NOP ;  /* 0x0000000000007918 */ /* 0x000fe20000000000 */
[----:B-1----:R-:W-:Y:S02]  /*2210*/  SHF.L.U32 R0, R10, 0x1f, RZ ;  /* 0x0000001f0a007819 */ /* 0x002fe400000006ff */
[----:B------:R-:W-:Y:S02]  /*2220*/  LEA R5, R11, UR7, 0x4 ;  /* 0x000000070b057c11 */ /* 0x000fe4000f8e20ff */
[----:B---3--:R-:W1:Y:S02]  /*2230*/  SYNCS.PHASECHK.TRANS64.TRYWAIT P0, [R3+URZ+0x190], R0 ;  /* 0x00019000030075a7 */ /* 0x008e6400080011ff */
[----:B-1----:R-:W-:Y:S05]  /*2240*/  @!P0 BRA `(.L_x_40) ;  /* 0x0000008000088947 */ /* 0x002fea0003800000 */
.L_x_152:
[----:B------:R-:W3:Y:S01]  /*2250*/  LDS.128 R4, [R5+0x220] ;  /* 0x0002200005047984 */ /* 0x000ee20000000c00 */
[----:B------:R-:W-:Y:S01]  /*2260*/  UISETP.GE.AND UP0, UPT, UR42, 0x1, UPT ;  /* 0x000000012a00788c */ /* 0x000fe2000bf06270 */
[----:B------:R-:W-:Y:S01]  /*2270*/  @!PT LDS RZ, [RZ] ;  /* 0x00000000fffff984 */ /* 0x000fe20000000800 */
[----:B------:R-:W-:Y:S01]  /*2280*/  @!PT LDS RZ, [RZ] ;  /* 0x00000000fffff984 */ /* 0x000fe20000000800 */
[----:B------:R-:W-:Y:S01]  /*2290*/  @!PT LDS RZ, [RZ] ;  /* 0x00000000fffff984 */ /* 0x000fe20000000800 */
[----:B------:R-:W-:Y:S01]  /*22a0*/  @!PT LDS RZ, [RZ] ;  /* 0x00000000fffff984 */ /* 0x000fe20000000800 */
[----:B------:R4:W-:Y:S06]  /*22b0*/  MEMBAR.ALL.CTA ;  /* 0x0000000000007992 */ /* 0x0009ec0000008000 */
[----:B----4-:R-:W4:Y:S01]  /*22c0*/  FENCE.VIEW.ASYNC.S ;  /* 0x00000000000073c6 */ /* 0x010f220000000000 */
[----:B---3--:R-:W-:-:S13]  /*22d0*/  LOP3.LUT P0, RZ, R6, 0x1, RZ, 0xc0, !PT ;  /* 0x0000000106ff7812 */ /* 0x008fda000780c0ff */
[----:B----4-:R-:W-:Y:S01]  /*22e0*/  VOTEU.ANY UP1, P0 ;  /* 0x0000000000ff7886 */ /* 0x010fe20000020100 */
[----:B------:R-:W-:-:S13]  /*22f0*/  PLOP3.LUT P0, PT, PT, PT, UP1, 0x80, 0x8 ;  /* 0x000000000008781c */ /* 0x000fda0003f0f018 */
[----:B-1----:R-:W-:Y:S02]  /*2300*/  @P0 LOP3.LUT R0, R5, 0xffff, RZ, 0xc0, !PT ;  /* 0x0000ffff05000812 */ /* 0x002fe400078ec0ff */
[----:B------:R-:W-:Y:S02]  /*2310*/  @P0 MOV R2, R4 ;  /* 0x0000000400020202 */ /* 0x000fe40000000f00 */
[----:B------:R-:W-:Y:S01]  /*2320*/  @P0 R2UR UR6, R0 ;  /* 0x00000000000602ca */ /* 0x000fe200000e0000 */
[----:B------:R-:W-:Y:S01]  /*2330*/  VIADD R0, R3, 0x1a0 ;  /* 0x000001a003007836 */ /* 0x000fe20000000000 */
[----:B------:R-:W-:Y:S02]  /*2340*/  @P0 SHF.R.U32.HI R4, RZ, 0x10, R5 ;  /* 0x00000010ff040819 */ /* 0x000fe40000011605 */
[----:B------:R-:W-:Y:S02]  /*2350*/  @P0 R2UR UR8, R2 ;  /* 0x00000000020802ca */ /* 0x000fe400000e0000 */
[----:B------:R-:W-:-:S02]  /*2360*/  PRMT R0, RZ, 0x654, R0 ;  /* 0x00000654ff007816 */ /* 0x000fc40000000000 */
[----:B------:R-:W-:Y:S02]  /*2370*/  @P0 R2UR UR4, R4 ;  /* 0x00000000040402ca */ /* 0x000fe400000e0000 */
[----:B------:R1:W-:Y:S03]  /*2380*/  SYNCS.ARRIVE.TRANS64.RED.A1T0 RZ, [R0+URZ], RZ ;  /* 0x000000ff00ff79a7 */ /* 0x0003e600081004ff */
[----:B------:R-:W-:-:S04]  /*2390*/  @UP1 UMOV UR37, UR6 ;  /* 0x0000000600251c82 */ /* 0x000fc80008000000 */
[----:B------:R-:W-:-:S04]  /*23a0*/  @UP1 UMOV UR38, UR8 ;  /* 0x0000000800261c82 */ /* 0x000fc80008000000 */
[----:B------:R-:W-:Y:S01]  /*23b0*/  @UP1 UMOV UR36, UR4 ;  /* 0x0000000400241c82 */ /* 0x000fe20008000000 */
[----:B------:R-:W-:Y:S05]  /*23c0*/  BRA.U !UP0, `(.L_x_41) ;  /* 0x0000000108d47547 */ /* 0x000fea000b800000 */
[----:B------:R-:W2:Y:S01]  /*23d0*/  LDCU.128 UR12, c[0x0][0xb10] ;  /* 0x00016200ff0c77ac */ /* 0x000ea20008000c00 */
[----:B------:R-:W3:Y:S01]  /*23e0*/  LDCU UR25, c[0x0][0xb20] ;  /* 0x00016400ff1977ac */ /* 0x000ee20008000800 */
[----:B------:R-:W4:Y:S01]  /*23f0*/  LDCU UR20, c[0x0][0xb0c] ;  /* 0x00016180ff1477ac */ /* 0x000f220008000800 */
[----:B------:R-:W1:Y:S01]  /*2400*/  LDCU.64 UR10, c[0x0][0xb28] ;  /* 0x00016500ff0a77ac */ /* 0x000e620008000a00 */
[----:B------:R-:W-:Y:S02]  /*2410*/  UISETP.NE.AND UP3, UPT, UR42, 0x1, UPT ;  /* 0x000000012a00788c */ /* 0x000fe4000bf65270 */
[----:B--2---:R-:W-:Y:S02]  /*2420*/  UIMAD.WIDE.U32 UR16, UR39, UR15, URZ ;  /* 0x0000000f271072a5 */ /* 0x004fe4000f8e00ff */
[----:B------:R-:W-:Y:S02]  /*2430*/  UIMAD.WIDE.U32 UR8, UR40, UR12, URZ ;  /* 0x0000000c280872a5 */ /* 0x000fe4000f8e00ff */
[----:B------:R-:W-:-:S02]  /*2440*/  UISETP.NE.AND UP0, UPT, UR14, 0x1, UPT ;  /* 0x000000010e00788c */ /* 0x000fc4000bf05270 */
[----:B------:R-:W-:Y:S01]  /*2450*/  UIMAD.WIDE.U32 UR22, UR37, UR15, URZ ;  /* 0x0000000f251672a5 */ /* 0x000fe2000f8e00ff */
[----:B------:R-:W-:Y:S02]  /*2460*/  UMOV UR16, UR17 ;  /* 0x0000001100107c82 */ /* 0x000fe40008000000 */
[----:B------:R-:W-:Y:S01]  /*2470*/  UMOV UR8, UR9 ;  /* 0x0000000900087c82 */ /* 0x000fe20008000000 */
[----:B---3--:R-:W-:Y:S02]  /*2480*/  USHF.R.U32.HI UR16, URZ, UR25, UR16 ;  /* 0x00000019ff107299 */ /* 0x008fe40008011610 */
[----:B----4-:R-:W-:Y:S02]  /*2490*/  UISETP.NE.AND UP2, UPT, UR20, 0x1, UPT ;  /* 0x000000011400788c */ /* 0x010fe4000bf45270 */
[----:B------:R-:W-:Y:S02]  /*24a0*/  USHF.R.U32.HI UR8, URZ, UR13, UR8 ;  /* 0x0000000dff087299 */ /* 0x000fe40008011608 */
[----:B------:R-:W-:-:S02]  /*24b0*/  USEL UR6, UR39, UR16, !UP0 ;  /* 0x0000001027067287 */ /* 0x000fc4000c000000 */
[----:B------:R-:W-:Y:S02]  /*24c0*/  USEL UR8, UR40, UR8, !UP2 ;  /* 0x0000000828087287 */ /* 0x000fe4000d000000 */
[----:B-1----:R-:W-:Y:S01]  /*24d0*/  UIMAD.WIDE.U32 UR16, UR6, UR10, URZ ;  /* 0x0000000a061072a5 */ /* 0x002fe2000f8e00ff */
[----:B------:R-:W-:Y:S01]  /*24e0*/  UMOV UR4, UR23 ;  /* 0x0000001700047c82 */ /* 0x000fe20008000000 */
[----:B------:R-:W-:Y:S02]  /*24f0*/  UIMAD.WIDE.U32 UR18, UR38, UR12, URZ ;  /* 0x0000000c261272a5 */ /* 0x000fe4000f8e00ff */
[----:B------:R-:W-:-:S03]  /*2500*/  UIMAD.WIDE.U32 UR22, UR8, UR10, URZ ;  /* 0x0000000a081672a5 */ /* 0x000fc6000f8e00ff */
[----:B------:R-:W-:Y:S01]  /*2510*/  UMOV UR16, UR17 ;  /* 0x0000001100107c82 */ /* 0x000fe20008000000 */
[----:B------:R-:W-:Y:S02]  /*2520*/  USHF.R.U32.HI UR4, URZ, UR25, UR4 ;  /* 0x00000019ff047299 */ /* 0x000fe40008011604 */
[----:B------:R-:W-:Y:S01]  /*2530*/  @UP3 USHF.R.U32.HI UR6, URZ, UR11, UR16 ;  /* 0x0000000bff063299 */ /* 0x000fe20008011610 */
[----:B------:R-:W-:Y:S01]  /*2540*/  UMOV UR18, UR19 ;  /* 0x0000001300127c82 */ /* 0x000fe20008000000 */
[----:B------:R-:W-:Y:S01]  /*2550*/  UMOV UR22, UR23 ;  /* 0x0000001700167c82 */ /* 0x000fe20008000000 */
[----:B------:R-:W-:Y:S02]  /*2560*/  USHF.R.U32.HI UR13, URZ, UR13, UR18 ;  /* 0x0000000dff0d7299 */ /* 0x000fe40008011612 */
[----:B------:R-:W-:Y:S02]  /*2570*/  USEL UR4, UR37, UR4, !UP0 ;  /* 0x0000000425047287 */ /* 0x000fe4000c000000 */
[----:B------:R-:W-:-:S02]  /*2580*/  @UP3 USHF.R.U32.HI UR8, URZ, UR11, UR22 ;  /* 0x0000000bff083299 */ /* 0x000fc40008011616 */
[----:B------:R-:W-:Y:S02]  /*2590*/  UIMAD UR9, UR42, UR6, URZ ;  /* 0x000000062a0972a4 */ /* 0x000fe4000f8e02ff */
[----:B------:R-:W-:Y:S02]  /*25a0*/  USEL UR6, UR38, UR13, !UP2 ;  /* 0x0000000d26067287 */ /* 0x000fe4000d000000 */
[----:B------:R-:W-:Y:S02]  /*25b0*/  UIMAD UR12, UR42, UR8, URZ ;  /* 0x000000082a0c72a4 */ /* 0x000fe4000f8e02ff */
[----:B------:R-:W-:Y:S02]  /*25c0*/  UISETP.GE.AND UP0, UPT, UR4, UR9, UPT ;  /* 0x000000090400728c */ /* 0x000fe4000bf06270 */
[----:B------:R-:W-:Y:S02]  /*25d0*/  UIMAD.WIDE.U32 UR16, UR4, UR10, URZ ;  /* 0x0000000a041072a5 */ /* 0x000fe4000f8e00ff */
[----:B------:R-:W-:-:S02]  /*25e0*/  UISETP.GE.OR UP0, UPT, UR6, UR12, UP0 ;  /* 0x0000000c0600728c */ /* 0x000fc40008706670 */
[----:B------:R-:W-:Y:S02]  /*25f0*/  UIMAD.WIDE.U32 UR12, UR6, UR10, URZ ;  /* 0x0000000a060c72a5 */ /* 0x000fe4000f8e00ff */
[----:B------:R-:W-:Y:S01]  /*2600*/  UIADD3 UR15, UPT, UPT, -UR4, URZ, URZ ;  /* 0x000000ff040f7290 */ /* 0x000fe2000fffe1ff */
[----:B------:R-:W-:Y:S01]  /*2610*/  UMOV UR10, UR17 ;  /* 0x00000011000a7c82 */ /* 0x000fe20008000000 */
[----:B------:R-:W-:Y:S02]  /*2620*/  UIADD3 UR12, UPT, UPT, -UR6, URZ, URZ ;  /* 0x000000ff060c7290 */ /* 0x000fe4000fffe1ff */
[----:B------:R-:W-:-:S03]  /*2630*/  USHF.R.U32.HI UR10, URZ, UR11, UR10 ;  /* 0x0000000bff0a7299 */ /* 0x000fc6000801160a */
[----:B------:R-:W-:Y:S01]  /*2640*/  @!UP0 UMOV UR9, UR13 ;  /* 0x0000000d00098c82 */ /* 0x000fe20008000000 */
[----:B------:R-:W-:Y:S02]  /*2650*/  UIMAD UR15, UR14, UR15, UR37 ;  /* 0x0000000f0e0f72a4 */ /* 0x000fe4000f8e0225 */
[----:B------:R-:W-:Y:S02]  /*2660*/  USEL UR10, UR4, UR10, !UP3 ;  /* 0x0000000a040a7287 */ /* 0x000fe4000d800000 */
[----:B------:R-:W-:Y:S02]  /*2670*/  @!UP0 USHF.R.U32.HI UR9, URZ, UR11, UR9 ;  /* 0x0000000bff098299 */ /* 0x000fe40008011609 */
[----:B------:R-:W-:Y:S02]  /*2680*/  UIADD3 UR11, UPT, UPT, -UR10, URZ, URZ ;  /* 0x000000ff0a0b7290 */ /* 0x000fe4000fffe1ff */
[----:B------:R-:W-:Y:S02]  /*2690*/  @!UP0 USEL UR9, UR6, UR9, !UP3 ;  /* 0x0000000906098287 */ /* 0x000fe4000d800000 */
[----:B------:R-:W-:-:S02]  /*26a0*/  UIMAD UR11, UR42, UR11, UR4 ;  /* 0x0000000b2a0b72a4 */ /* 0x000fc4000f8e0204 */
[----:B------:R-:W-:Y:S02]  /*26b0*/  @!UP0 UIADD3 UR10, UPT, UPT, UR10, -UR9, URZ ;  /* 0x800000090a0a8290 */ /* 0x000fe4000fffe0ff */
[----:B------:R-:W-:Y:S02]  /*26c0*/  @!UP0 UIMAD UR9, UR11, UR8, UR9 ;  /* 0x000000080b0982a4 */ /* 0x000fe4000f8e0209 */
[----:B------:R-:W-:Y:S02]  /*26d0*/  @!UP0 UIMAD UR4, UR42, UR10, UR6 ;  /* 0x0000000a2a0482a4 */ /* 0x000fe4000f8e0206 */
[----:B------:R-:W-:Y:S02]  /*26e0*/  UIMAD UR8, UR20, UR12, UR38 ;  /* 0x0000000c140872a4 */ /* 0x000fe4000f8e0226 */
[----:B------:R-:W-:Y:S01]  /*26f0*/  UIMAD UR37, UR4, UR14, UR15 ;  /* 0x0000000e042572a4 */ /* 0x000fe2000f8e020f */
[----:B------:R-:W-:Y:S02]  /*2700*/  @!UP0 UMOV UR6, UR9 ;  /* 0x0000000900068c82 */ /* 0x000fe40008000000 */
[----:B------:R-:W-:-:S12]  /*2710*/  UIMAD UR38, UR6, UR20, UR8 ;  /* 0x00000014062672a4 */ /* 0x000fd8000f8e0208 */
.L_x_41:
[----:B------:R-:W3:Y:S02]  /*2720*/  LDCU UR4, c[0x0][0xb30] ;  /* 0x00016600ff0477ac */ /* 0x000ee40008000800 */
[----:B---3--:R-:W-:-:S09]  /*2730*/  UISETP.NE.AND UP0, UPT, UR4, 0x1, UPT ;  /* 0x000000010400788c */ /* 0x008fd2000bf05270 */
[----:B------:R-:W-:Y:S05]  /*2740*/  BRA.U UP0, `(.L_x_42) ;  /* 0x0000000100447547 */ /* 0x000fea000b800000 */
[----:B------:R-:W3:Y:S01]  /*2750*/  LDCU.128 UR12, c[0x0][0xb10] ;  /* 0x00016200ff0c77ac */ /* 0x000ee20008000c00 */
[----:B------:R-:W4:Y:S01]  /*2760*/  LDCU UR16, c[0x0][0xb0c] ;  /* 0x00016180ff1077ac */ /* 0x000f220008000800 */
[----:B------:R-:W1:Y:S01]  /*2770*/  LDCU UR17, c[0x0][0xb20] ;  /* 0x00016400ff1177ac */ /* 0x000e620008000800 */
[----:B---3--:R-:W-:Y:S02]  /*2780*/  UIMAD.WIDE.U32 UR10, UR38, UR12, URZ ;  /* 0x0000000c260a72a5 */ /* 0x008fe4000f8e00ff */
[----:B------:R-:W-:Y:S02]  /*2790*/  UIMAD.WIDE.U32 UR8, UR37, UR15, URZ ;  /* 0x0000000f250872a5 */ /* 0x000fe4000f8e00ff */
[----:B----4-:R-:W-:Y:S02]  /*27a0*/  UISETP.NE.AND UP2, UPT, UR16, 0x1, UPT ;  /* 0x000000011000788c */ /* 0x010fe4000bf45270 */
[----:B------:R-:W-:Y:S01]  /*27b0*/  UISETP.NE.AND UP0, UPT, UR14, 0x1, UPT ;  /* 0x000000010e00788c */ /* 0x000fe2000bf05270 */
[----:B------:R-:W-:-:S02]  /*27c0*/  UMOV UR6, UR11 ;  /* 0x0000000b00067c82 */ /* 0x000fc40008000000 */
[----:B------:R-:W-:Y:S01]  /*27d0*/  UMOV UR4, UR9 ;  /* 0x0000000900047c82 */ /* 0x000fe20008000000 */
[----:B------:R-:W-:Y:S02]  /*27e0*/  USHF.R.U32.HI UR6, URZ, UR13, UR6 ;  /* 0x0000000dff067299 */ /* 0x000fe40008011606 */
[----:B-1----:R-:W-:Y:S02]  /*27f0*/  USHF.R.U32.HI UR4, URZ, UR17, UR4 ;  /* 0x00000011ff047299 */ /* 0x002fe40008011604 */
[----:B------:R-:W-:Y:S02]  /*2800*/  USEL UR6, UR38, UR6, !UP2 ;  /* 0x0000000626067287 */ /* 0x000fe4000d000000 */
[----:B------:R-:W-:-:S04]  /*2810*/  USEL UR4, UR37, UR4, !UP0 ;  /* 0x0000000425047287 */ /* 0x000fc8000c000000 */
[----:B------:R-:W-:Y:S02]  /*2820*/  UIADD3 UR8, UPT, UPT, UR6, -UR4, URZ ;  /* 0x8000000406087290 */ /* 0x000fe4000fffe0ff */
[----:B------:R-:W-:Y:S02]  /*2830*/  UIADD3 UR4, UPT, UPT, -UR6, UR4, URZ ;  /* 0x0000000406047290 */ /* 0x000fe4000fffe1ff */
[----:B------:R-:W-:Y:S02]  /*2840*/  UIMAD UR37, UR8, UR14, UR37 ;  /* 0x0000000e082572a4 */ /* 0x000fe4000f8e0225 */
[----:B------:R-:W-:-:S12]  /*2850*/  UIMAD UR38, UR4, UR16, UR38 ;  /* 0x00000010042672a4 */ /* 0x000fd8000f8e0226 */
.L_x_42:
[----:B------:R-:W-:Y:S01]  /*2860*/  VIADD R11, R11, 0x1 ;  /* 0x000000010b0b7836 */ /* 0x000fe20000000000 */
[----:B------:R-:W-:Y:S01]  /*2870*/  R2UR UR4, R87 ;  /* 0x00000000570472ca */ /* 0x000fe200000e0000 */
[----:B------:R-:W-:Y:S01]  /*2880*/  UIADD3 UR31, UPT, UPT, UR37, UR59, URZ ;  /* 0x0000003b251f7290 */ /* 0x000fe2000fffe0ff */
[----:B------:R-:W-:Y:S02]  /*2890*/  PLOP3.LUT P1, PT, PT, PT, PT, 0x80, 0x8 ;  /* 0x000000000008781c */ /* 0x000fe40003f2f070 */
[----:B------:R-:W-:-:S04]  /*28a0*/  ISETP.NE.AND P0, PT, R11, 0x2, PT ;  /* 0x000000020b00780c */ /* 0x000fc80003f05270 */
[----:B------:R-:W-:Y:S02]  /*28b0*/  SEL R3, RZ, 0x1, P0 ;  /* 0x00000001ff037807 */ /* 0x000fe40000000000 */
[----:B------:R-:W-:Y:S02]  /*28c0*/  SEL R11, R11, RZ, P0 ;  /* 0x000000ff0b0b7207 */ /* 0x000fe40000000000 */
[----:B------:R-:W-:Y:S01]  /*28d0*/  LOP3.LUT R10, R10, R3, RZ, 0x3c, !PT ;  /* 0x000000030a0a7212 */ /* 0x000fe200078e3cff */
[----:B------:R-:W-:Y:S01]  /*28e0*/  UIADD3 UR30, UPT, UPT, UR38, UR4, URZ ;  /* 0x00000004261e7290 */ /* 0x000fe2000fffe0ff */
[----:B------:R-:W-:Y:S11]  /*28f0*/  BRA.U UP1, `(.L_x_43) ;  /* 0xfffffff101587547 */ /* 0x000ff6000b83ffff */
[----:B------:R-:W-:Y:S01]  /*2900*/  UIADD3 UR7, UPT, UPT, UR7, 0xa0, URZ ;  /* 0x000000a007077890 */ /* 0x000fe2000fffe0ff */
[----:B------:R-:W-:-:S03]  /*2910*/  SHF.L.U32 R3, R12, 0x1f, RZ ;  /* 0x0000001f0c037819 */ /* 0x000fc600000006ff */
[----:B------:R-:W-:-:S09]  /*2920*/  ULEA UR4, UR5, UR7, 0x3 ;  /* 0x0000000705047291 */ /* 0x000fd2000f8e18ff */
[----:B------:R-:W3:Y:S02]  /*2930*/  SYNCS.PHASECHK.TRANS64.TRYWAIT P0, [UR4], R3 ;  /* 0x00000003ff0075a7 */ /* 0x000ee40008001104 */
[----:B---3--:R-:W-:Y:S05]  /*2940*/  @!P0 BRA `(.L_x_44) ;  /* 0x00000078005c8947 */ /* 0x008fea0003800000 */
.L_x_154:
[----:B------:R-:W-:-:S04]  /*2950*/  UIADD3 UR4, UPT, UPT, UR5, 0x1, URZ ;  /* 0x0000000105047890 */ /* 0x000fc8000fffe0ff */
[----:B------:R-:W-:-:S04]  /*2960*/  UISETP.NE.AND UP0, UPT, UR4, 0x14, UPT ;  /* 0x000000140400788c */ /* 0x000fc8000bf05270 */
[----:B------:R-:W-:Y:S02]  /*2970*/  USEL UR6, URZ, 0x1, UP0 ;  /* 0x00000001ff067887 */ /* 0x000fe40008000000 */
[----:B------:R-:W-:-:S04]  /*2980*/  USEL UR4, UR4, URZ, UP0 ;  /* 0x000000ff04047287 */ /* 0x000fc80008000000 */
[----:B------:R-:W-:Y:S01]  /*2990*/  ULEA UR5, UR4, UR7, 0x3 ;  /* 0x0000000704057291 */ /* 0x000fe2000f8e18ff */
[----:B------:R-:W-:-:S04]  /*29a0*/  LOP3.LUT R2, R12, UR6, RZ, 0x3c, !PT ;  /* 0x000000060c027c12 */ /* 0x000fc8000f8e3cff */
[----:B-1----:R-:W-:-:S04]  /*29b0*/  SHF.L.U32 R3, R2, 0x1f, RZ ;  /* 0x0000001f02037819 */ /* 0x002fc800000006ff */
[----:B------:R-:W1:Y:S02]  /*29c0*/  SYNCS.PHASECHK.TRANS64.TRYWAIT P0, [UR5], R3 ;  /* 0x00000003ff0075a7 */ /* 0x000e640008001105 */
[----:B-1----:R-:W-:Y:S05]  /*29d0*/  @!P0 BRA `(.L_x_45) ;  /* 0x0000007800508947 */ /* 0x002fea0003800000 */
.L_x_156:
        /* <DEDUP_REMOVED lines=9> */
.L_x_158:
        /* <DEDUP_REMOVED lines=9> */
.L_x_160:
        /* <DEDUP_REMOVED lines=9> */
.L_x_162:
        /* <DEDUP_REMOVED lines=9> */
.L_x_164:
        /* <DEDUP_REMOVED lines=9> */
.L_x_166:
        /* <DEDUP_REMOVED lines=9> */
.L_x_168:
        /* <DEDUP_REMOVED lines=9> */
.L_x_170:
        /* <DEDUP_REMOVED lines=9> */
.L_x_172:
        /* <DEDUP_REMOVED lines=9> */
.L_x_174:
        /* <DEDUP_REMOVED lines=9> */
.L_x_176:
        /* <DEDUP_REMOVED lines=9> */
.L_x_178:
        /* <DEDUP_REMOVED lines=9> */
.L_x_180:
        /* <DEDUP_REMOVED lines=9> */
.L_x_182:
        /* <DEDUP_REMOVED lines=9> */
.L_x_184:
        /* <DEDUP_REMOVED lines=9> */
.L_x_186:
        /* <DEDUP_REMOVED lines=9> */
.L_x_188:
        /* <DEDUP_REMOVED lines=9> */
.L_x_190:
[----:B------:R-:W-:-:S04]  /*3370*/  UIADD3 UR4, UPT, UPT, UR4, 0x1, URZ ;  /* 0x0000000104047890 */ /* 0x000fc8000fffe0ff */
[----:B------:R-:W-:-:S04]  /*3380*/  UISETP.NE.AND UP0, UPT, UR4, 0x14, UPT ;  /* 0x000000140400788c */ /* 0x000fc8000bf05270 */
[----:B------:R-:W-:Y:S02]  /*3390*/  USEL UR5, URZ, 0x1, UP0 ;  /* 0x00000001ff057887 */ /* 0x000fe40008000000 */
[----:B------:R-:W-:-:S04]  /*33a0*/  USEL UR4, UR4, URZ, UP0 ;  /* 0x000000ff04047287 */ /* 0x000fc80008000000 */
[----:B------:R-:W-:Y:S01]  /*33b0*/  ULEA UR4, UR4, UR7, 0x3 ;  /* 0x0000000704047291 */ /* 0x000fe2000f8e18ff */
[----:B-1----:R-:W-:-:S04]  /*33c0*/  LOP3.LUT R3, R2, UR5, RZ, 0x3c, !PT ;  /* 0x0000000502037c12 */ /* 0x002fc8000f8e3cff */
[----:B------:R-:W-:Y:S01]  /*33d0*/  SHF.L.U32 R3, R3, 0x1f, RZ ;  /* 0x0000001f03037819 */ /* 0x000fe200000006ff */
[----:B------:R-:W-:-:S07]  /*33e0*/  IMAD.U32 R0, RZ, RZ, UR4 ;  /* 0x00000004ff007e24 */ /* 0x000fce000f8e00ff */
.L_x_63:
[----:B-1----:R1:W3:Y:S02]  /*33f0*/  SYNCS.PHASECHK.TRANS64.TRYWAIT P0, [R0+URZ], R3 ;  /* 0x00000003000075a7 */ /* 0x0022e400080011ff */
[----:B---3--:R-:W-:Y:S05]  /*3400*/  @!P0 NANOSLEEP.SYNCS 0x989680 ;  /* 0x009896800000895d */ /* 0x008fea0003900000 */
[----:B------:R-:W3:Y:S02]  /*3410*/  @!P0 SYNCS.PHASECHK.TRANS64 P0, [R0+URZ], R3 ;  /* 0x00000003000085a7 */ /* 0x000ee400080010ff */
[----:B--23--:R-:W-:Y:S05]  /*3420*/  @P0 EXIT ;  /* 0x000000000000094d */ /* 0x00cfea0003800000 */
[----:B------:R-:W-:Y:S05]  /*3430*/  BRA `(.L_x_63) ;  /* 0xfffffffc00ec7947 */ /* 0x000fea000383ffff */
.L_x_23:
[----:B------:R-:W2:Y:S02]  /*3440*/  S2UR UR4, SR_CgaCtaId ;  /* 0x00000000000479c3 */ /* 0x000ea40000008800 */
[----:B--2---:R-:W-:-:S04]  /*3450*/  UISETP.NE.AND UP0, UPT, UR4, URZ, UPT ;  /* 0x000000ff0400728c */ /* 0x004fc8000bf05270 */
[----:B------:R-:W-:-:S09]  /*3460*/  UISETP.NE.OR UP0, UPT, UR18, 0x1, UP0 ;  /* 0x000000011200788c */ /* 0x000fd20008705670 */
[----:B------:R-:W-:Y:S05]  /*3470*/  BRA.U UP0, `(.L_x_64) ;  /* 0x00000005004c7547 */ /* 0x000fea000b800000 */
[----:B------:R-:W2:Y:S01]  /*3480*/  S2UR UR5, SR_CgaCtaId ;  /* 0x00000000000579c3 */ /* 0x000ea20000008800 */
[----:B------:R-:W-:Y:S01]  /*3490*/  UMOV UR4, 0x400 ;  /* 0x0000040000047882 */ /* 0x000fe20000000000 */
[----:B------:R-:W-:Y:S01]  /*34a0*/  ISETP.GE.U32.AND P2, PT, R0, 0x2, PT ;  /* 0x000000020000780c */ /* 0x000fe20003f46070 */
[----:B------:R-:W-:Y:S01]  /*34b0*/  IMAD.MOV.U32 R12, RZ, RZ, 0x1 ;  /* 0x00000001ff0c7424 */ /* 0x000fe200078e00ff */
[----:B------:R-:W-:Y:S02]  /*34c0*/  CS2R R10, SRZ ;  /* 0x00000000000a7805 */ /* 0x000fe4000001ff00 */
[----:B------:R-:W-:Y:S01]  /*34d0*/  CS2R R8, SRZ ;  /* 0x0000000000087805 */ /* 0x000fe2000001ff00 */
[----:B--2---:R-:W-:-:S03]  /*34e0*/  ULEA UR6, UR5, UR4, 0x18 ;  /* 0x0000000405067291 */ /* 0x004fc6000f8ec0ff */
[----:B------:R-:W-:-:S09]  /*34f0*/  UMOV UR5, URZ ;  /* 0x000000ff00057c82 */ /* 0x000fd20008000000 */
.L_x_68:
[----:B------:R-:W-:Y:S02]  /*3500*/  LEA R2, R8, UR6, 0x3 ;  /* 0x0000000608027c11 */ /* 0x000fe4000f8e18ff */
[----:B------:R-:W-:-:S03]  /*3510*/  SHF.L.U32 R5, R9, 0x1f, RZ ;  /* 0x0000001f09057819 */ /* 0x000fc600000006ff */
[----:B------:R-:W-:Y:S01]  /*3520*/  VIADD R4, R2, 0x200 ;  /* 0x0000020002047836 */ /* 0x000fe20000000000 */
[----:B------:R-:W2:Y:S02]  /*3530*/  SYNCS.PHASECHK.TRANS64.TRYWAIT P0, [R2+URZ+0x1f0], R5 ;  /* 0x0001f005020075a7 */ /* 0x000ea400080011ff */
[----:B--2---:R-:W-:Y:S05]  /*3540*/  @!P0 BRA `(.L_x_65) ;  /* 0x0000007400248947 */ /* 0x004fea0003800000 */
.L_x_191:
[----:B------:R-:W-:Y:S01]  /*3550*/  ULEA UR4, UR5, UR6, 0x3 ;  /* 0x0000000605047291 */ /* 0x000fe2000f8e18ff */
[----:B------:R-:W-:Y:S02]  /*3560*/  PRMT R4, RZ, 0x654, R4 ;  /* 0x00000654ff047816 */ /* 0x000fe40000000004 */
[----:B--2---:R-:W-:Y:S01]  /*3570*/  SHF.L.U32 R5, R12, 0x1f, RZ ;  /* 0x0000001f0c057819 */ /* 0x004fe200000006ff */
[----:B------:R-:W-:Y:S01]  /*3580*/  UIADD3 UR7, UPT, UPT, UR4, 0x190, URZ ;  /* 0x0000019004077890 */ /* 0x000fe2000fffe0ff */
[----:B------:R2:W-:Y:S05]  /*3590*/  SYNCS.ARRIVE.TRANS64.RED.A1T0 RZ, [R4+URZ], RZ ;  /* 0x000000ff04ff79a7 */ /* 0x0005ea00081004ff */
[----:B------:R-:W-:Y:S01]  /*35a0*/  IMAD.U32 R7, RZ, RZ, UR7 ;  /* 0x00000007ff077e24 */ /* 0x000fe2000f8e00ff */
[----:B------:R-:W3:Y:S04]  /*35b0*/  SYNCS.PHASECHK.TRANS64.TRYWAIT P0, [UR4+0x1a0], R5 ;  /* 0x0001a005ff0075a7 */ /* 0x000ee80008001104 */
[----:B------:R-:W-:Y:S01]  /*35c0*/  PRMT R6, R0, 0x654, R7 ;  /* 0x0000065400067816 */ /* 0x000fe20000000007 */
[----:B--2---:R-:W-:Y:S01]  /*35d0*/  @!P2 IMAD.MOV.U32 R4, RZ, RZ, 0x10 ;  /* 0x00000010ff04a424 */ /* 0x004fe200078e00ff */
[----:B---3--:R-:W-:Y:S06]  /*35e0*/  @!P0 BRA `(.L_x_66) ;  /* 0x0000007400108947 */ /* 0x008fec0003800000 */
.L_x_193:
[----:B------:R-:W-:Y:S01]  /*35f0*/  ULEA UR8, UR5, UR6, 0x4 ;  /* 0x0000000605087291 */ /* 0x000fe2000f8e20ff */
[----:B------:R-:W-:Y:S01]  /*3600*/  SEL R3, R6, R3, !P2 ;  /* 0x0000000306037207 */ /* 0x000fe20005000000 */
[----:B------:R-:W-:Y:S01]  /*3610*/  UIADD3 UR9, UPT, UPT, UR4, 0x190, URZ ;  /* 0x0000019004097890 */ /* 0x000fe2000fffe0ff */
[----:B--2---:R-:W-:Y:S01]  /*3620*/  LEA R2, R11, UR6, 0x3 ;  /* 0x000000060b027c11 */ /* 0x004fe2000f8e18ff */
[----:B------:R-:W-:Y:S01]  /*3630*/  UIADD3 UR8, UPT, UPT, UR8, 0x220, URZ ;  /* 0x0000022008087890 */ /* 0x000fe2000fffe0ff */
[----:B------:R-:W-:Y:S01]  /*3640*/  SHF.L.U32 R5, R10, 0x1f, RZ ;  /* 0x0000001f0a057819 */ /* 0x000fe200000006ff */
[----:B------:R2:W-:Y:S01]  /*3650*/  @!P2 SYNCS.ARRIVE.TRANS64.RED RZ, [R3+URZ], R4 ;  /* 0x0000000403ffa9a7 */ /* 0x0005e200080004ff */
[----:B------:R-:W-:Y:S01]  /*3660*/  UIADD3 UR4, UPT, UPT, UR5, 0x1, URZ ;  /* 0x0000000105047890 */ /* 0x000fe2000fffe0ff */
[----:B------:R-:W-:-:S03]  /*3670*/  VIADD R8, R8, 0x1 ;  /* 0x0000000108087836 */ /* 0x000fc60000000000 */
[----:B------:R-:W-:Y:S02]  /*3680*/  UISETP.NE.AND UP0, UPT, UR4, 0x2, UPT ;  /* 0x000000020400788c */ /* 0x000fe4000bf05270 */
[----:B------:R-:W-:Y:S06]  /*3690*/  UGETNEXTWORKID.BROADCAST [UR8], [UR9] ;  /* 0x00000000080073ca */ /* 0x000fec0008000100 */
[----:B------:R-:W-:Y:S01]  /*36a0*/  USEL UR7, URZ, 0x1, UP0 ;  /* 0x00000001ff077887 */ /* 0x000fe20008000000 */
[----:B------:R-:W-:Y:S01]  /*36b0*/  ISETP.NE.AND P0, PT, R8, 0x2, PT ;  /* 0x000000020800780c */ /* 0x000fe20003f05270 */
[----:B------:R-:W-:Y:S01]  /*36c0*/  USEL UR5, UR4, URZ, UP0 ;  /* 0x000000ff04057287 */ /* 0x000fe20008000000 */
[----:B------:R-:W3:Y:S03]  /*36d0*/  SYNCS.PHASECHK.TRANS64.TRYWAIT P1, [R2+URZ+0x190], R5 ;  /* 0x00019005020075a7 */ /* 0x000ee600080211ff */
[----:B------:R-:W-:Y:S01]  /*36e0*/  LOP3.LUT R12, R12, UR7, RZ, 0x3c, !PT ;  /* 0x000000070c0c7c12 */ /* 0x000fe2000f8e3cff */
[----:B--23--:R-:W-:Y:S07]  /*36f0*/  @!P1 BRA `(.L_x_67) ;  /* 0x0000007000e49947 */ /* 0x00cfee0003800000 */
.L_x_194:
[C---:B------:R-:W-:Y:S01]  /*3700*/  LEA R4, R11.reuse, UR6, 0x4 ;  /* 0x000000060b047c11 */ /* 0x040fe2000f8e20ff */
[----:B--2---:R-:W-:Y:S01]  /*3710*/  VIADD R2, R2, 0x1a0 ;  /* 0x000001a002027836 */ /* 0x004fe20000000000 */
[----:B------:R-:W-:Y:S01]  /*3720*/  SEL R8, R8, RZ, P0 ;  /* 0x000000ff08087207 */ /* 0x000fe20000000000 */
[----:B------:R-:W-:-:S03]  /*3730*/  VIADD R11, R11, 0x1 ;  /* 0x000000010b0b7836 */ /* 0x000fc60000000000 */
[----:B------:R-:W2:Y:S01]  /*3740*/  LDS.128 R4, [R4+0x220] ;  /* 0x0002200004047984 */ /* 0x000ea20000000c00 */
[----:B------:R-:W-:Y:S02]  /*3750*/  PRMT R2, RZ, 0x654, R2 ;  /* 0x00000654ff027816 */ /* 0x000fe40000000002 */
[C---:B------:R-:W-:Y:S01]  /*3760*/  ISETP.NE.AND P1, PT, R11.reuse, 0x2, PT ;  /* 0x000000020b00780c */ /* 0x040fe20003f25270 */
[----:B------:R-:W-:Y:S01]  /*3770*/  @!PT LDS RZ, [RZ] ;  /* 0x00000000fffff984 */ /* 0x000fe20000000800 */
[----:B------:R-:W-:Y:S01]  /*3780*/  @!PT LDS RZ, [RZ] ;  /* 0x00000000fffff984 */ /* 0x000fe20000000800 */
[----:B------:R-:W-:Y:S01]  /*3790*/  @!PT LDS RZ, [RZ] ;  /* 0x00000000fffff984 */ /* 0x000fe20000000800 */
[----:B------:R-:W-:Y:S01]  /*37a0*/  @!PT LDS RZ, [RZ] ;  /* 0x00000000fffff984 */ /* 0x000fe20000000800 */
[----:B------:R3:W-:Y:S06]  /*37b0*/  MEMBAR.ALL.CTA ;  /* 0x0000000000007992 */ /* 0x0007ec0000008000 */
[----:B---3--:R-:W3:Y:S01]  /*37c0*/  FENCE.VIEW.ASYNC.S ;  /* 0x00000000000073c6 */ /* 0x008ee20000000000 */
[----:B------:R-:W-:Y:S01]  /*37d0*/  SEL R11, R11, RZ, P1 ;  /* 0x000000ff0b0b7207 */ /* 0x000fe20000800000 */
[----:B---3--:R3:W-:Y:S01]  /*37e0*/  SYNCS.ARRIVE.TRANS64.RED.A1T0 RZ, [R2+URZ], RZ ;  /* 0x000000ff02ff79a7 */ /* 0x0087e200081004ff */
[----:B--2---:R-:W-:-:S02]  /*37f0*/  LOP3.LUT P3, RZ, R6, 0x1, RZ, 0xc0, !PT ;  /* 0x0000000106ff7812 */ /* 0x004fc4000786c0ff */
[----:B------:R-:W-:-:S04]  /*3800*/  SEL R5, RZ, 0x1, P1 ;  /* 0x00000001ff057807 */ /* 0x000fc80000800000 */
[----:B------:R-:W-:Y:S02]  /*3810*/  LOP3.LUT R10, R10, R5, RZ, 0x3c, !PT ;  /* 0x000000050a0a7212 */ /* 0x000fe400078e3cff */
[----:B---3--:R-:W-:-:S04]  /*3820*/  SEL R2, RZ, 0x1, P0 ;  /* 0x00000001ff027807 */ /* 0x008fc80000000000 */
[----:B------:R-:W-:Y:S01]  /*3830*/  LOP3.LUT R9, R9, R2, RZ, 0x3c, !PT ;  /* 0x0000000209097212 */ /* 0x000fe200078e3cff */
[----:B------:R-:W-:Y:S06]  /*3840*/  @P3 BRA `(.L_x_68) ;  /* 0xfffffffc002c3947 */ /* 0x000fec000383ffff */
[----:B------:R-:W-:Y:S01]  /*3850*/  ULEA UR4, UR5, UR6, 0x3 ;  /* 0x0000000605047291 */ /* 0x000fe2000f8e18ff */
[----:B------:R-:W-:-:S08]  /*3860*/  SHF.L.U32 R3, R12, 0x1f, RZ ;  /* 0x0000001f0c037819 */ /* 0x000fd000000006ff */
[----:B------:R-:W2:Y:S02]  /*3870*/  SYNCS.PHASECHK.TRANS64 P0, [UR4+0x1a0], R3 ;  /* 0x0001a003ff0075a7 */ /* 0x000ea40008001004 */
[----:B--2---:R-:W-:Y:S05]  /*3880*/  @P0 BRA `(.L_x_69) ;  /* 0x0000000000080947 */ /* 0x004fea0003800000 */
[----:B------:R-:W2:Y:S02]  /*3890*/  SYNCS.PHASECHK.TRANS64.TRYWAIT P0, [UR4+0x1a0], R3 ;  /* 0x0001a003ff0075a7 */ /* 0x000ea40008001104 */
[----:B--2---:R-:W-:Y:S05]  /*38a0*/  @!P0 BRA `(.L_x_70) ;  /* 0x00000070008c8947 */ /* 0x004fea0003800000 */
.L_x_69:
[----:B------:R-:W-:-:S04]  /*38b0*/  UIADD3 UR7, UPT, UPT, UR5, 0x1, URZ ;  /* 0x0000000105077890 */ /* 0x000fc8000fffe0ff */
[----:B------:R-:W-:-:S04]  /*38c0*/  UISETP.NE.AND UP0, UPT, UR7, 0x2, UPT ;  /* 0x000000020700788c */ /* 0x000fc8000bf05270 */
[----:B------:R-:W-:Y:S02]  /*38d0*/  USEL UR8, URZ, 0x1, UP0 ;  /* 0x00000001ff087887 */ /* 0x000fe40008000000 */
[----:B------:R-:W-:-:S04]  /*38e0*/  USEL UR7, UR7, URZ, UP0 ;  /* 0x000000ff07077287 */ /* 0x000fc80008000000 */
[----:B------:R-:W-:Y:S01]  /*38f0*/  ULEA UR7, UR7, UR6, 0x3 ;  /* 0x0000000607077291 */ /* 0x000fe2000f8e18ff */
[----:B--2---:R-:W-:-:S04]  /*3900*/  LOP3.LUT R3, R12, UR8, RZ, 0x3c, !PT ;  /* 0x000000080c037c12 */ /* 0x004fc8000f8e3cff */
[----:B------:R-:W-:-:S04]  /*3910*/  SHF.L.U32 R0, R3, 0x1f, RZ ;  /* 0x0000001f03007819 */ /* 0x000fc800000006ff */
[----:B------:R-:W2:Y:S02]  /*3920*/  SYNCS.PHASECHK.TRANS64 P0, [UR7+0x1a0], R0 ;  /* 0x0001a000ff0075a7 */ /* 0x000ea40008001007 */
[----:B-12---:R-:W-:Y:S05]  /*3930*/  @P0 EXIT ;  /* 0x000000000000094d */ /* 0x006fea0003800000 */
[----:B------:R-:W-:Y:S02]  /*3940*/  SHF.L.U32 R3, R3, 0x1f, RZ ;  /* 0x0000001f03037819 */ /* 0x000fe400000006ff */
[----:B------:R-:W-:-:S07]  /*3950*/  MOV R0, UR7 ;  /* 0x0000000700007c02 */ /* 0x000fce0008000f00 */
.L_x_71:
[----:B-1----:R1:W2:Y:S02]  /*3960*/  SYNCS.PHASECHK.TRANS64.TRYWAIT P0, [R0+URZ+0x1a0], R3 ;  /* 0x0001a003000075a7 */ /* 0x0022a400080011ff */
[----:B--2---:R-:W-:Y:S05]  /*3970*/  @!P0 NANOSLEEP.SYNCS 0x989680 ;  /* 0x009896800000895d */ /* 0x004fea0003900000 */
[----:B------:R-:W2:Y:S02]  /*3980*/  @!P0 SYNCS.PHASECHK.TRANS64 P0, [R0+URZ+0x1a0], R3 ;  /* 0x0001a003000085a7 */ /* 0x000ea400080010ff */
[----:B--2---:R-:W-:Y:S05]  /*3990*/  @P0 EXIT ;  /* 0x000000000000094d */ /* 0x004fea0003800000 */
[----:B------:R-:W-:Y:S05]  /*39a0*/  BRA `(.L_x_71) ;  /* 0xfffffffc00ec7947 */ /* 0x000fea000383ffff */
.L_x_64:
[----:B------:R-:W-:Y:S05]  /*39b0*/  BRA.U UP5, `(.L_x_72) ;  /* 0x0000000d05847547 */ /* 0x000fea000b800000 */
[----:B------:R-:W2:Y:S01]  /*39c0*/  S2UR UR7, SR_CgaCtaId ;  /* 0x00000000000779c3 */ /* 0x000ea20000008800 */
[----:B------:R-:W-:Y:S01]  /*39d0*/  UMOV UR4, 0x40 ;  /* 0x0000004000047882 */ /* 0x000fe20000000000 */
[----:B------:R-:W-:Y:S01]  /*39e0*/  NOP ;  /* 0x0000000000007918 */ /* 0x000fe20000000000 */
[----:B------:R-:W-:Y:S01]  /*39f0*/  UMOV UR6, 0x400 ;  /* 0x0000040000067882 */ /* 0x000fe20000000000 */
[----:B--2---:R-:W-:Y:S02]  /*3a00*/  ULEA UR5, UR7, UR4, 0x18 ;  /* 0x0000000407057291 */ /* 0x004fe4000f8ec0ff */
[----:B------:R-:W-:-:S07]  /*3a10*/  ULEA UR6, UR7, UR6, 0x18 ;  /* 0x0000000607067291 */ /* 0x000fce000f8ec0ff */
[----:B------:R-:W2:Y:S02]  /*3a20*/  LDS.U8 R0, [UR5+0x1c] ;  /* 0x00001c05ff007984 */ /* 0x000ea40008000000 */
[----:B--2---:R-:W-:-:S13]  /*3a30*/  ISETP.NE.AND P0, PT, R0, RZ, PT ;  /* 0x000000ff0000720c */ /* 0x004fda0003f05270 */
[----:B------:R-:W-:Y:S05]  /*3a40*/  @P0 BRA `(.L_x_73) ;  /* 0x0000000000580947 */ /* 0x000fea0003800000 */
[----:B------:R-:W-:-:S13]  /*3a50*/  ELECT P0, URZ, PT ;  /* 0x0000000000ff782f */ /* 0x000fda0003800000 */
[----:B------:R-:W-:Y:S05]  /*3a60*/  @!P0 BRA `(.L_x_74) ;  /* 0x0000000000608947 */ /* 0x000fea0003800000 */
[----:B------:R-:W-:Y:S01]  /*3a70*/  UMOV UR4, 0x10 ;  /* 0x0000001000047882 */ /* 0x000fe20000000000 */
[----:B------:R-:W-:Y:S01]  /*3a80*/  HFMA2 R0, -RZ, RZ, 0, 5.9604644775390625e-08 ;  /* 0x00000001ff007431 */ /* 0x000fe200000001ff */
[----:B------:R-:W-:-:S03]  /*3a90*/  MOV R3, 0xffff ;  /* 0x0000ffff00037802 */ /* 0x000fc60000000f00 */
[----:B------:R-:W-:Y:S04]  /*3aa0*/  DEPBAR.LE SB2, 0x36 ;  /* 0x0000ad800000791a */ /* 0x000fe80000000000 */
[----:B------:R-:W2:Y:S02]  /*3ab0*/  UTCATOMSWS.FIND_AND_SET.ALIGN UP0, UR4, UR4 ;  /* 0x00000004000475e3 */ /* 0x000ea40008000800 */
[----:B--2---:R-:W-:Y:S01]  /*3ac0*/  MOV R4, UR4 ;  /* 0x0000000400047c02 */ /* 0x004fe20008000f00 */
[----:B------:R-:W-:Y:S06]  /*3ad0*/  BRA.U UP0, `(.L_x_75) ;  /* 0x0000000100187547 */ /* 0x000fec000b800000 */
.L_x_76:
[----:B------:R-:W-:Y:S05]  /*3ae0*/  NANOSLEEP 0x64 ;  /* 0x000000640000795d */ /* 0x000fea0003800000 */
[----:B------:R-:W-:-:S05]  /*3af0*/  UMOV UR4, 0x10 ;  /* 0x0000001000047882 */ /* 0x000fca0000000000 */
[----:B------:R-:W-:Y:S04]  /*3b00*/  DEPBAR.LE SB2, 0x36 ;  /* 0x0000ad800000791a */ /* 0x000fe80000000000 */
[----:B------:R-:W2:Y:S02]  /*3b10*/  UTCATOMSWS.FIND_AND_SET.ALIGN UP0, UR4, UR4 ;  /* 0x00000004000475e3 */ /* 0x000ea40008000800 */
[----:B--2---:R-:W-:Y:S01]  /*3b20*/  MOV R4, UR4 ;  /* 0x0000000400047c02 */ /* 0x004fe20008000f00 */
[----:B------:R-:W-:Y:S05]  /*3b30*/  BRA.U !UP0, `(.L_x_76) ;  /* 0xfffffffd08e87547 */ /* 0x000fea000b83ffff */
.L_x_75:
[-C--:B------:R-:W-:Y:S02]  /*3b40*/  SHF.L.U32 R3, R3, R4.reuse, RZ ;  /* 0x0000000403037219 */ /* 0x080fe400000006ff */
[----:B------:R-:W-:Y:S01]  /*3b50*/  SHF.L.U32 R0, R0, R4, RZ ;  /* 0x0000000400007219 */ /* 0x000fe200000006ff */
[----:B------:R-:W-:Y:S02]  /*3b60*/  IMAD.SHL.U32 R4, R4, 0x20, RZ ;  /* 0x0000002004047824 */ /* 0x000fe400078e00ff */
[----:B------:R2:W-:Y:S04]  /*3b70*/  ATOMS.OR RZ, [UR5+0x14], R3 ;  /* 0x00001403ffff798c */ /* 0x0005e8000b000005 */
[----:B------:R2:W-:Y:S04]  /*3b80*/  ATOMS.OR RZ, [UR5+0x18], R0 ;  /* 0x00001800ffff798c */ /* 0x0005e8000b000005 */
[----:B------:R2:W-:Y:S01]  /*3b90*/  STS [UR6+0x240], R4 ;  /* 0x00024004ff007988 */ /* 0x0005e20008000806 */
[----:B------:R-:W-:Y:S05]  /*3ba0*/  BRA `(.L_x_74) ;  /* 0x0000000000107947 */ /* 0x000fea0003800000 */
.L_x_73:
[----:B------:R-:W-:Y:S02]  /*3bb0*/  MOV R0, 0xffffffff ;  /* 0xffffffff00007802 */ /* 0x000fe40000000f00 */
[----:B------:R-:W-:-:S03]  /*3bc0*/  MOV R4, 0x3bf0 ;  /* 0x00003bf000047802 */ /* 0x000fc60000000f00 */
[----:B------:R2:W-:Y:S04]  /*3bd0*/  STS [UR6+0x240], R0 ;  /* 0x00024000ff007988 */ /* 0x0005e80008000806 */
[----:B-12--5:R-:W-:Y:S05]  /*3be0*/  CALL.REL.NOINC `($__internal_1_$__cuda_sm10x_tcgen05_guardrail_trap_phase_invalid_during_alloc) ;  /* 0x0000007400d07944 */ /* 0x026fea0003c00000 */
.L_x_74:
[----:B------:R-:W-:Y:S05]  /*3bf0*/  WARPSYNC.ALL ;  /* 0x0000000000007948 */ /* 0x000fea0003800000 */
[----:B------:R-:W3:Y:S01]  /*3c00*/  S2UR UR4, SR_CgaCtaId ;  /* 0x00000000000479c3 */ /* 0x000ee20000008800 */
[----:B------:R-:W-:Y:S01]  /*3c10*/  UMOV UR13, 0x400 ;  /* 0x00000400000d7882 */ /* 0x000fe20000000000 */
[----:B------:R-:W-:-:S06]  /*3c20*/  NOP ;  /* 0x0000000000007918 */ /* 0x000fcc0000000000 */
[----:B------:R-:W-:Y:S06]  /*3c30*/  BAR.ARV 0x6, 0xa0 ;  /* 0x0182800000007b1d */ /* 0x000fec0000002000 */
[----:B------:R-:W4:Y:S01]  /*3c40*/  LDCU UR5, c[0x0][0x38c] ;  /* 0x00007180ff0577ac */ /* 0x000f220008000800 */
[----:B------:R-:W-:Y:S01]  /*3c50*/  LOP3.LUT R2, R2, 0xffff, RZ, 0xc0, !PT ;  /* 0x0000ffff02027812 */ /* 0x000fe200078ec0ff */
[----:B------:R-:W-:Y:S01]  /*3c60*/  IMAD.MOV.U32 R11, RZ, RZ, 0x1 ;  /* 0x00000001ff0b7424 */ /* 0x000fe200078e00ff */
[----:B------:R-:W-:Y:S01]  /*3c70*/  CS2R R8, SRZ ;  /* 0x0000000000087805 */ /* 0x000fe2000001ff00 */
[----:B------:R-:W1:Y:S01]  /*3c80*/  LDCU UR8, c[0x0][0x38c] ;  /* 0x00007180ff0877ac */ /* 0x000e620008000800 */
[----:B------:R-:W-:Y:S01]  /*3c90*/  R2UR UR15, R2 ;  /* 0x00000000020f72ca */ /* 0x000fe200000e0000 */
[----:B------:R-:W-:Y:S01]  /*3ca0*/  IMAD.MOV.U32 R10, RZ, RZ, RZ ;  /* 0x000000ffff0a7224 */ /* 0x000fe200078e00ff */
[----:B------:R-:W-:Y:S01]  /*3cb0*/  UMOV UR18, URZ ;  /* 0x000000ff00127c82 */ /* 0x000fe20008000000 */
[----:B------:R-:W-:Y:S01]  /*3cc0*/  UMOV UR10, URZ ;  /* 0x000000ff000a7c82 */ /* 0x000fe20008000000 */
[----:B---3--:R-:W-:Y:S01]  /*3cd0*/  ULEA UR13, UR4, UR13, 0x18 ;  /* 0x0000000d040d7291 */ /* 0x008fe2000f8ec0ff */
[----:B------:R-:W-:Y:S01]  /*3ce0*/  UMOV UR20, 0x0 ;  /* 0x0000000000147882 */ /* 0x000fe20000000000 */
[----:B------:R-:W-:-:S02]  /*3cf0*/  UMOV UR21, 0x4400010 ;  /* 0x0440001000157882 */ /* 0x000fc40000000000 */
[----:B------:R-:W-:Y:S02]  /*3d00*/  UIADD3 UR6, UPT, UPT, UR13, 0x6600, URZ ;  /* 0x000066000d067890 */ /* 0x000fe4000fffe0ff */
[----:B------:R-:W-:Y:S02]  /*3d10*/  UIADD3 UR7, UPT, UPT, UR13, 0x10600, URZ ;  /* 0x000106000d077890 */ /* 0x000fe4000fffe0ff */
[----:B----4-:R-:W-:Y:S01]  /*3d20*/  UIADD3 UR5, UPT, UPT, UR5, 0x1f, URZ ;  /* 0x0000001f05057890 */ /* 0x010fe2000fffe0ff */
[----:B--2---:R-:W2:Y:S01]  /*3d30*/  LDS R0, [UR13+0x240] ;  /* 0x0002400dff007984 */ /* 0x004ea20008000800 */
[----:B------:R-:W-:Y:S02]  /*3d40*/  USHF.R.U32.HI UR6, URZ, 0x4, UR6 ;  /* 0x00000004ff067899 */ /* 0x000fe40008011606 */
[----:B------:R-:W-:Y:S02]  /*3d50*/  USHF.R.S32.HI UR4, URZ, 0x1f, UR5 ;  /* 0x0000001fff047899 */ /* 0x000fe40008011405 */
[----:B------:R-:W-:-:S02]  /*3d60*/  ULOP3.LUT UR6, UR6, 0x3fff, URZ, 0xc0, !UPT ;  /* 0x00003fff06067892 */ /* 0x000fc4000f8ec0ff */
[----:B------:R-:W-:Y:S02]  /*3d70*/  ULEA.HI UR4, UR4, UR5, URZ, 0x5 ;  /* 0x0000000504047291 */ /* 0x000fe4000f8f28ff */
[----:B------:R-:W-:Y:S02]  /*3d80*/  USHF.R.U32.HI UR5, URZ, 0x4, UR7 ;  /* 0x00000004ff057899 */ /* 0x000fe40008011607 */
[----:B------:R-:W-:Y:S02]  /*3d90*/  USHF.R.S32.HI UR22, URZ, 0x5, UR4 ;  /* 0x00000005ff167899 */ /* 0x000fe40008011404 */
[----:B------:R-:W-:Y:S02]  /*3da0*/  ULOP3.LUT UR5, UR5, 0x3fff, URZ, 0xc0, !UPT ;  /* 0x00003fff05057892 */ /* 0x000fe4000f8ec0ff */
[----:B------:R-:W-:Y:S02]  /*3db0*/  UISETP.LT.AND UP0, UPT, UR22, 0x1, UPT ;  /* 0x000000011600788c */ /* 0x000fe4000bf01270 */
[----:B------:R-:W-:-:S02]  /*3dc0*/  ULOP3.LUT UR16, UR6, 0x10000, URZ, 0xfc, !UPT ;  /* 0x0001000006107892 */ /* 0x000fc4000f8efcff */
[----:B------:R-:W-:Y:S02]  /*3dd0*/  USEL UR23, UR22, 0x1, !UP0 ;  /* 0x0000000116177887 */ /* 0x000fe4000c000000 */
[----:B------:R-:W-:Y:S02]  /*3de0*/  ULOP3.LUT UR17, UR5, 0x10000, URZ, 0xfc, !UPT ;  /* 0x0001000005117892 */ /* 0x000fe4000f8efcff */
[----:B------:R-:W-:Y:S02]  /*3df0*/  UIADD3 UR23, UPT, UPT, -UR23, URZ, URZ ;  /* 0x000000ff17177290 */ /* 0x000fe4000fffe1ff */
[----:B-1----:R-:W-:Y:S01]  /*3e00*/  UISETP.GE.AND UP4, UPT, UR8, 0x1, UPT ;  /* 0x000000010800788c */ /* 0x002fe2000bf86270 */
[----:B--2---:R-:W-:-:S15]  /*3e10*/  R2UR UR24, R0 ;  /* 0x00000000001872ca */ /* 0x004fde00000e0000 */
.L_x_83:
[----:B------:R-:W-:Y:S02]  /*3e20*/  LEA R0, R10, UR13, 0x3 ;  /* 0x0000000d0a007c11 */ /* 0x000fe4000f8e18ff */
[----:B------:R-:W-:Y:S02]  /*3e30*/  SHF.L.U32 R5, R9, 0x1f, RZ ;  /* 0x0000001f09057819 */ /* 0x000fe400000006ff */
[----:B------:R-:W-:Y:S01]  /*3e40*/  PLOP3.LUT P0, PT, PT, PT, UP4, 0x80, 0x8 ;  /* 0x000000000008781c */ /* 0x000fe20003f0f048 */
[----:B------:R-:W-:Y:S01]  /*3e50*/  VIADD R3, R0, 0x1a0 ;  /* 0x000001a000037836 */ /* 0x000fe20000000000 */
[----:B-1----:R-:W1:Y:S02]  /*3e60*/  SYNCS.PHASECHK.TRANS64.TRYWAIT P1, [R0+URZ+0x190], R5 ;  /* 0x00019005000075a7 */ /* 0x002e6400080211ff */
[----:B-1-3--:R-:W-:Y:S09]  /*3e70*/  @!P1 BRA `(.L_x_77) ;  /* 0x0000006c00309947 */ /* 0x00aff20003800000 */
.L_x_196:
[----:B------:R-:W-:Y:S01]  /*3e80*/  LEA R4, R10, UR13, 0x4 ;  /* 0x0000000d0a047c11 */ /* 0x000fe2000f8e20ff */
[----:B------:R-:W-:Y:S01]  /*3e90*/  @UP4 ULEA UR4, UR10, UR13, 0x3 ;  /* 0x0000000d0a044291 */ /* 0x000fe2000f8e18ff */
[----:B------:R-:W-:Y:S01]  /*3ea0*/  PLOP3.LUT P2, PT, PT, PT, PT, 0x80, 0x8 ;  /* 0x000000000008781c */ /* 0x000fe20003f4f070 */
[----:B------:R-:W-:Y:S01]  /*3eb0*/  ULEA UR19, UR18, UR13, 0x3 ;  /* 0x0000000d12137291 */ /* 0x000fe2000f8e18ff */
[----:B------:R-:W-:Y:S02]  /*3ec0*/  PRMT R3, RZ, 0x654, R3 ;  /* 0x00000654ff037816 */ /* 0x000fe40000000003 */
[----:B-1----:R-:W1:Y:S01]  /*3ed0*/  LDS.128 R4, [R4+0x220] ;  /* 0x0002200004047984 */ /* 0x002e620000000c00 */
[----:B------:R-:W-:Y:S02]  /*3ee0*/  @P0 SHF.L.U32 R2, R8, 0x1f, RZ ;  /* 0x0000001f08020819 */ /* 0x000fe400000006ff */
[----:B------:R-:W-:Y:S01]  /*3ef0*/  SHF.L.U32 R0, R11, 0x1f, RZ ;  /* 0x0000001f0b007819 */ /* 0x000fe200000006ff */
[----:B------:R-:W-:Y:S01]  /*3f00*/  @!PT LDS RZ, [RZ] ;  /* 0x00000000fffff984 */ /* 0x000fe20000000800 */
[----:B------:R-:W-:Y:S01]  /*3f10*/  @!PT LDS RZ, [RZ] ;  /* 0x00000000fffff984 */ /* 0x000fe20000000800 */
[----:B------:R-:W-:Y:S01]  /*3f20*/  @!PT LDS RZ, [RZ] ;  /* 0x00000000fffff984 */ /* 0x000fe20000000800 */
[----:B------:R-:W-:Y:S01]  /*3f30*/  @!PT LDS RZ, [RZ] ;  /* 0x00000000fffff984 */ /* 0x000fe20000000800 */
[----:B------:R2:W-:Y:S06]  /*3f40*/  MEMBAR.ALL.CTA ;  /* 0x0000000000007992 */ /* 0x0005ec0000008000 */
[----:B--2---:R-:W2:Y:S02]  /*3f50*/  FENCE.VIEW.ASYNC.S ;  /* 0x00000000000073c6 */ /* 0x004ea40000000000 */
[----:B--2---:R2:W-:Y:S01]  /*3f60*/  SYNCS.ARRIVE.TRANS64.RED.A1T0 RZ, [R3+URZ], RZ ;  /* 0x000000ff03ff79a7 */ /* 0x0045e200081004ff */
[----:B------:R2:W3:Y:S01]  /*3f70*/  @P0 SYNCS.PHASECHK.TRANS64.TRYWAIT P2, [UR4], R2 ;  /* 0x00000002ff0005a7 */ /* 0x0004e20008041104 */
[----:B-1----:R-:W-:Y:S01]  /*3f80*/  LOP3.LUT P1, RZ, R6, 0x1, RZ, 0xc0, !PT ;  /* 0x0000000106ff7812 */ /* 0x002fe2000782c0ff */
[----:B------:R-:W1:Y:S02]  /*3f90*/  SYNCS.PHASECHK.TRANS64.TRYWAIT P0, [UR19+0x1d0], R0 ;  /* 0x0001d000ff0075a7 */ /* 0x000e640008001113 */
[----:B-123--:R-:W-:Y:S10]  /*3fa0*/  @!P0 BRA `(.L_x_78) ;  /* 0x0000006800f88947 */ /* 0x00eff40003800000 */
.L_x_198:
[----:B------:R-:W-:Y:S01]  /*3fb0*/  IADD3 R10, PT, PT, R10, 0x1, RZ ;  /* 0x000000010a0a7810 */ /* 0x000fe20007ffe0ff */
[----:B------:R-:W-:Y:S06]  /*3fc0*/  BRA.U !UP4, `(.L_x_79) ;  /* 0x000000010ca07547 */ /* 0x000fec000b800000 */
[----:B------:R-:W-:Y:S02]  /*3fd0*/  ULEA.HI UR4, UR18, UR18, URZ, 0x1 ;  /* 0x0000001212047291 */ /* 0x000fe4000f8f08ff */
[----:B------:R-:W-:Y:S02]  /*3fe0*/  UPLOP3.LUT UP2, UPT, UPT, UPT, UPT, 0x40, 0x4 ;  /* 0x000000000004789c */ /* 0x000fe40003f4e870 */
[----:B------:R-:W-:Y:S02]  /*3ff0*/  USHF.L.U32 UR5, UR4, 0x7, URZ ;  /* 0x0000000704057899 */ /* 0x000fe400080006ff */
[----:B------:R-:W-:Y:S02]  /*4000*/  ULOP3.LUT UR14, UR4, 0xffe, URZ, 0xc0, !UPT ;  /* 0x00000ffe040e7892 */ /* 0x000fe4000f8ec0ff */
[----:B------:R-:W-:Y:S02]  /*4010*/  ULOP3.LUT UR4, UR5, 0xffffff00, URZ, 0xc0, !UPT ;  /* 0xffffff0005047892 */ /* 0x000fe4000f8ec0ff */
[----:B------:R-:W-:-:S02]  /*4020*/  UIADD3 UR14, UPT, UPT, -UR14, UR18, URZ ;  /* 0x000000120e0e7290 */ /* 0x000fc4000fffe1ff */
[----:B------:R-:W-:Y:S01]  /*4030*/  UIADD3 UR4, UPT, UPT, UR24, UR4, URZ ;  /* 0x0000000418047290 */ /* 0x000fe2000fffe0ff */
[----:B------:R-:W-:Y:S01]  /*4040*/  UMOV UR12, UR23 ;  /* 0x00000017000c7c82 */ /* 0x000fe20008000000 */
[----:B------:R-:W-:Y:S02]  /*4050*/  UMOV UR11, UR22 ;  /* 0x00000016000b7c82 */ /* 0x000fe40008000000 */
[----:B------:R-:W-:Y:S01]  /*4060*/  ULEA UR14, UR14, UR4, 0x14 ;  /* 0x000000040e0e7291 */ /* 0x000fe2000f8ea0ff */
[----:B------:R-:W-:-:S11]  /*4070*/  UMOV UR5, UR10 ;  /* 0x0000000a00057c82 */ /* 0x000fd60008000000 */
.L_x_82:
[----:B------:R-:W-:Y:S02]  /*4080*/  UIADD3 UR12, UPT, UPT, UR12, 0x1, URZ ;  /* 0x000000010c0c7890 */ /* 0x000fe4000fffe0ff */
[----:B--2---:R-:W-:Y:S02]  /*4090*/  ULEA UR6, UR5, UR13, 0x3 ;  /* 0x0000000d05067291 */ /* 0x004fe4000f8e18ff */
[----:B------:R-:W-:Y:S01]  /*40a0*/  UISETP.NE.AND UP3, UPT, UR12, URZ, UPT ;  /* 0x000000ff0c00728c */ /* 0x000fe2000bf65270 */
[----:B---3--:R-:W-:Y:S10]  /*40b0*/  @P2 BRA `(.L_x_80) ;  /* 0x00000000000c2947 */ /* 0x008ff40003800000 */
[----:B-1----:R-:W-:Y:S04]  /*40c0*/  SHF.L.U32 R3, R8, 0x1f, RZ ;  /* 0x0000001f08037819 */ /* 0x002fe800000006ff */
[----:B------:R-:W1:Y:S02]  /*40d0*/  SYNCS.PHASECHK.TRANS64.TRYWAIT P0, [UR6], R3 ;  /* 0x00000003ff0075a7 */ /* 0x000e640008001106 */
[----:B-1----:R-:W-:Y:S05]  /*40e0*/  @!P0 BRA `(.L_x_81) ;  /* 0x0000006800c08947 */ /* 0x002fea0003800000 */
.L_x_80:
[----:B------:R-:W-:Y:S01]  /*40f0*/  UISETP.NE.AND UP0, UPT, UR11, 0x1, UPT ;  /* 0x000000010b00788c */ /* 0x000fe2000bf05270 */
[----:B------:R-:W-:Y:S01]  /*4100*/  PLOP3.LUT P2, PT, PT, PT, PT, 0x80, 0x8 ;  /* 0x000000000008781c */ /* 0x000fe20003f4f070 */
[----:B------:R-:W-:Y:S02]  /*4110*/  UIADD3 UR4, UPT, UPT, UR5, 0x1, URZ ;  /* 0x0000000105047890 */ /* 0x000fe4000fffe0ff */
[----:B------:R-:W-:Y:S02]  /*4120*/  ULEA UR8, UR5, UR17, 0x9 ;  /* 0x0000001105087291 */ /* 0x000fe4000f8e48ff */
[----:B------:R-:W-:Y:S01]  /*4130*/  UISETP.NE.AND UP1, UPT, UR4, 0x14, UPT ;  /* 0x000000140400788c */ /* 0x000fe2000bf25270 */
[----:B------:R-:W-:Y:S01]  /*4140*/  PLOP3.LUT P0, PT, PT, PT, UP0, 0x80, 0x8 ;  /* 0x000000000008781c */ /* 0x000fe20003f0f008 */
[----:B------:R-:W-:Y:S02]  /*4150*/  UIADD3 UR11, UPT, UPT, UR11, -0x1, URZ ;  /* 0xffffffff0b0b7890 */ /* 0x000fe4000fffe0ff */
[----:B------:R-:W-:Y:S02]  /*4160*/  USEL UR7, URZ, 0x1, UP1 ;  /* 0x00000001ff077887 */ /* 0x000fe40008800000 */
[----:B------:R-:W-:Y:S01]  /*4170*/  USEL UR10, UR4, URZ, UP1 ;  /* 0x000000ff040a7287 */ /* 0x000fe20008800000 */
[----:B------:R-:W-:Y:S03]  /*4180*/  UMOV UR9, 0xc0004010 ;  /* 0xc000401000097882 */ /* 0x000fe60000000000 */
[----:B------:R-:W-:Y:S01]  /*4190*/  @UP0 ULEA UR4, UR10, UR13, 0x3 ;  /* 0x0000000d0a040291 */ /* 0x000fe2000f8e18ff */
[----:B------:R-:W-:Y:S01]  /*41a0*/  LOP3.LUT R8, R8, UR7, RZ, 0x3c, !PT ;  /* 0x0000000708087c12 */ /* 0x000fe2000f8e3cff */
[----:B------:R-:W-:Y:S03]  /*41b0*/  UMOV UR7, 0xc0004010 ;  /* 0xc000401000077882 */ /* 0x000fe60000000000 */
[----:B-1----:R-:W-:Y:S04]  /*41c0*/  @P0 SHF.L.U32 R0, R8, 0x1f, RZ ;  /* 0x0000001f08000819 */ /* 0x002fe800000006ff */
[----:B------:R2:W3:Y:S01]  /*41d0*/  @P0 SYNCS.PHASECHK.TRANS64.TRYWAIT P2, [UR4], R0 ;  /* 0x00000000ff0005a7 */ /* 0x0004e20008041104 */
[----:B------:R-:W-:Y:S02]  /*41e0*/  UIADD3 UR4, UPT, UPT, UR6, 0xa0, URZ ;  /* 0x000000a006047890 */ /* 0x000fe4000fffe0ff */
[----:B------:R-:W-:Y:S03]  /*41f0*/  ULEA UR6, UR5, UR16, 0x7 ;  /* 0x0000001005067291 */ /* 0x000fe6000f8e38ff */
[----:B------:R-:W-:Y:S06]  /*4200*/  UMOV UR5, UR10 ;  /* 0x0000000a00057c82 */ /* 0x000fec0008000000 */
[----:B------:R2:W-:Y:S01]  /*4210*/  UTCQMMA gdesc[UR6], gdesc[UR8], tmem[UR14], tmem[UR20], idesc[UR21], UP2 ;  /* 0x00ff1408060075ea */ /* 0x0005e2000900030e */
[----:B------:R-:W-:Y:S01]  /*4220*/  UPLOP3.LUT UP2, UPT, UPT, UPT, UPT, 0x80, 0x8 ;  /* 0x000000000008789c */ /* 0x000fe20003f4f070 */
[----:B------:R2:W-:Y:S01]  /*4230*/  UTCBAR.MULTICAST [UR4], URZ, UR15 ;  /* 0x000000ff040073e9 */ /* 0x0005e2000800080f */
[----:B------:R-:W-:Y:S09]  /*4240*/  BRA.U UP3, `(.L_x_82) ;  /* 0xfffffffd038c7547 */ /* 0x000ff2000b83ffff */
.L_x_79:
[----:B--2---:R-:W-:Y:S01]  /*4250*/  UIADD3 UR4, UPT, UPT, UR18, 0x1, URZ ;  /* 0x0000000112047890 */ /* 0x004fe2000fffe0ff */
[C---:B------:R-:W-:Y:S01]  /*4260*/  ISETP.NE.AND P0, PT, R10.reuse, 0x2, PT ;  /* 0x000000020a00780c */ /* 0x040fe20003f05270 */
[----:B------:R-:W-:Y:S02]  /*4270*/  UIADD3 UR5, UPT, UPT, UR19, 0x1b0, URZ ;  /* 0x000001b013057890 */ /* 0x000fe4000fffe0ff */
[----:B------:R-:W-:Y:S01]  /*4280*/  UISETP.NE.AND UP0, UPT, UR4, 0x4, UPT ;  /* 0x000000040400788c */ /* 0x000fe2000bf05270 */
[----:B-1----:R-:W-:Y:S02]  /*4290*/  SEL R0, RZ, 0x1, P0 ;  /* 0x00000001ff007807 */ /* 0x002fe40000000000 */
[----:B------:R-:W-:Y:S01]  /*42a0*/  SEL R10, R10, RZ, P0 ;  /* 0x000000ff0a0a7207 */ /* 0x000fe20000000000 */
[----:B------:R-:W-:Y:S01]  /*42b0*/  USEL UR6, URZ, 0x1, UP0 ;  /* 0x00000001ff067887 */ /* 0x000fe20008000000 */
[----:B------:R-:W-:Y:S01]  /*42c0*/  LOP3.LUT R9, R9, R0, RZ, 0x3c, !PT ;  /* 0x0000000009097212 */ /* 0x000fe200078e3cff */
[----:B------:R-:W-:Y:S01]  /*42d0*/  USEL UR18, UR4, URZ, UP0 ;  /* 0x000000ff04127287 */ /* 0x000fe20008000000 */
[----:B------:R1:W-:Y:S03]  /*42e0*/  UTCBAR [UR5], URZ ;  /* 0x000000ff050073e9 */ /* 0x0003e600080000ff */
[----:B------:R-:W-:Y:S01]  /*42f0*/  LOP3.LUT R11, R11, UR6, RZ, 0x3c, !PT ;  /* 0x000000060b0b7c12 */ /* 0x000fe2000f8e3cff */
[----:B------:R-:W-:Y:S07]  /*4300*/  @P1 BRA `(.L_x_83) ;  /* 0xfffffff800c41947 */ /* 0x000fee000383ffff */
[----:B------:R-:W2:Y:S01]  /*4310*/  S2UR UR8, SR_CgaCtaId ;  /* 0x00000000000879c3 */ /* 0x000ea20000008800 */
[----:B------:R-:W-:Y:S01]  /*4320*/  ELECT P0, URZ, PT ;  /* 0x0000000000ff782f */ /* 0x000fe20003800000 */
[----:B------:R-:W-:Y:S01]  /*4330*/  IMAD.MOV.U32 R0, RZ, RZ, 0x1 ;  /* 0x00000001ff007424 */ /* 0x000fe200078e00ff */
[----:B------:R-:W-:Y:S01]  /*4340*/  UIADD3 UR13, UPT, UPT, UR13, 0x1d0, URZ ;  /* 0x000001d00d0d7890 */ /* 0x000fe2000fffe0ff */
[----:B------:R-:W-:Y:S01]  /*4350*/  SHF.L.U32 R3, R11, 0x1f, RZ ;  /* 0x0000001f0b037819 */ /* 0x000fe200000006ff */
[----:B------:R-:W-:-:S03]  /*4360*/  UMOV UR4, 0x40 ;  /* 0x0000004000047882 */ /* 0x000fc60000000000 */
[----:B------:R-:W-:Y:S01]  /*4370*/  UVIRTCOUNT.DEALLOC.SMPOOL 0x80 ;  /* 0x000000800000784c */ /* 0x000fe20000000000 */
[----:B--2---:R-:W-:Y:S02]  /*4380*/  ULEA UR8, UR8, UR4, 0x18 ;  /* 0x0000000408087291 */ /* 0x004fe4000f8ec0ff */
[----:B------:R-:W-:-:S07]  /*4390*/  ULEA UR4, UR18, UR13, 0x3 ;  /* 0x0000000d12047291 */ /* 0x000fce000f8e18ff */
[----:B------:R2:W-:Y:S02]  /*43a0*/  @P0 STS.U8 [UR8+0x1c], R0 ;  /* 0x00001c00ff000988 */ /* 0x0005e40008000008 */
[----:B------:R-:W4:Y:S02]  /*43b0*/  SYNCS.PHASECHK.TRANS64.TRYWAIT P0, [UR4], R3 ;  /* 0x00000003ff0075a7 */ /* 0x000f240008001104 */
[----:B--2-4-:R-:W-:Y:S05]  /*43c0*/  @!P0 BRA `(.L_x_84) ;  /* 0x0000006800208947 */ /* 0x014fea0003800000 */
.L_x_201:
[----:B------:R-:W-:-:S04]  /*43d0*/  UIADD3 UR4, UPT, UPT, UR18, 0x1, URZ ;  /* 0x0000000112047890 */ /* 0x000fc8000fffe0ff */
[----:B------:R-:W-:-:S04]  /*43e0*/  UISETP.NE.AND UP0, UPT, UR4, 0x4, UPT ;  /* 0x000000040400788c */ /* 0x000fc8000bf05270 */
[----:B------:R-:W-:Y:S02]  /*43f0*/  USEL UR6, URZ, 0x1, UP0 ;  /* 0x00000001ff067887 */ /* 0x000fe40008000000 */
[----:B------:R-:W-:-:S04]  /*4400*/  USEL UR4, UR4, URZ, UP0 ;  /* 0x000000ff04047287 */ /* 0x000fc80008000000 */
[----:B-1----:R-:W-:Y:S01]  /*4410*/  ULEA UR5, UR4, UR13, 0x3 ;  /* 0x0000000d04057291 */ /* 0x002fe2000f8e18ff */
[----:B------:R-:W-:-:S04]  /*4420*/  LOP3.LUT R2, R11, UR6, RZ, 0x3c, !PT ;  /* 0x000000060b027c12 */ /* 0x000fc8000f8e3cff */
[----:B--2---:R-:W-:-:S04]  /*4430*/  SHF.L.U32 R3, R2, 0x1f, RZ ;  /* 0x0000001f02037819 */ /* 0x004fc800000006ff */
[----:B------:R-:W1:Y:S02]  /*4440*/  SYNCS.PHASECHK.TRANS64.TRYWAIT P0, [UR5], R3 ;  /* 0x00000003ff0075a7 */ /* 0x000e640008001105 */
[----:B-1----:R-:W-:Y:S05]  /*4450*/  @!P0 BRA `(.L_x_85) ;  /* 0x0000006800148947 */ /* 0x002fea0003800000 */
.L_x_203:
        /* <DEDUP_REMOVED lines=9> */
.L_x_205:
[----:B------:R-:W-:-:S04]  /*44f0*/  UIADD3 UR4, UPT, UPT, UR4, 0x1, URZ ;  /* 0x0000000104047890 */ /* 0x000fc8000fffe0ff */
[----:B------:R-:W-:-:S04]  /*4500*/  UISETP.NE.AND UP0, UPT, UR4, 0x4, UPT ;  /* 0x000000040400788c */ /* 0x000fc8000bf05270 */
[----:B------:R-:W-:Y:S02]  /*4510*/  USEL UR5, URZ, 0x1, UP0 ;  /* 0x00000001ff057887 */ /* 0x000fe40008000000 */
[----:B------:R-:W-:-:S04]  /*4520*/  USEL UR4, UR4, URZ, UP0 ;  /* 0x000000ff04047287 */ /* 0x000fc80008000000 */
[----:B------:R-:W-:Y:S01]  /*4530*/  ULEA UR4, UR4, UR13, 0x3 ;  /* 0x0000000d04047291 */ /* 0x000fe2000f8e18ff */
[----:B-1----:R-:W-:-:S04]  /*4540*/  LOP3.LUT R3, R2, UR5, RZ, 0x3c, !PT ;  /* 0x0000000502037c12 */ /* 0x002fc8000f8e3cff */
[----:B------:R-:W-:-:S04]  /*4550*/  SHF.L.U32 R3, R3, 0x1f, RZ ;  /* 0x0000001f03037819 */ /* 0x000fc800000006ff */
[----:B------:R-:W1:Y:S02]  /*4560*/  SYNCS.PHASECHK.TRANS64.TRYWAIT P0, [UR4], R3 ;  /* 0x00000003ff0075a7 */ /* 0x000e640008001104 */
[----:B-1----:R-:W-:Y:S05]  /*4570*/  @!P0 BRA `(.L_x_87) ;  /* 0x0000006400fc8947 */ /* 0x002fea0003800000 */
.L_x_207:
[----:B------:R-:W-:Y:S01]  /*4580*/  NOP ;  /* 0x0000000000007918 */ /* 0x000fe20000000000 */
[----:B-1----:R-:W1:Y:S01]  /*4590*/  LDS R0, [UR8+0x14] ;  /* 0x00001408ff007984 */ /* 0x002e620008000800 */
[----:B------:R-:W-:Y:S01]  /*45a0*/  ULOP3.LUT UR4, UR24, 0xffff, URZ, 0xc0, !UPT ;  /* 0x0000ffff18047892 */ /* 0x000fe2000f8ec0ff */
[----:B------:R-:W-:Y:S01]  /*45b0*/  UMOV UR5, 0xffff ;  /* 0x0000ffff00057882 */ /* 0x000fe20000000000 */
[----:B------:R-:W-:Y:S02]  /*45c0*/  UMOV UR6, 0x1 ;  /* 0x0000000100067882 */ /* 0x000fe40000000000 */
[----:B------:R-:W-:-:S04]  /*45d0*/  USHF.R.U32.HI UR4, URZ, 0x5, UR4 ;  /* 0x00000005ff047899 */ /* 0x000fc80008011604 */
[----:B------:R-:W-:Y:S02]  /*45e0*/  USHF.L.U32 UR5, UR5, UR4, URZ ;  /* 0x0000000405057299 */ /* 0x000fe400080006ff */
[----:B------:R-:W-:-:S04]  /*45f0*/  USHF.L.U32 UR4, UR6, UR4, URZ ;  /* 0x0000000406047299 */ /* 0x000fc800080006ff */
[----:B-1----:R-:W-:-:S04]  /*4600*/  LOP3.LUT R0, R0, UR5, RZ, 0xc0, !PT ;  /* 0x0000000500007c12 */ /* 0x002fc8000f8ec0ff */
[----:B------:R-:W-:-:S13]  /*4610*/  ISETP.NE.AND P0, PT, R0, UR5, PT ;  /* 0x0000000500007c0c */ /* 0x000fda000bf05270 */
[----:B------:R-:W-:Y:S05]  /*4620*/  @P0 BRA `(.L_x_88) ;  /* 0x0000000000580947 */ /* 0x000fea0003800000 */
[----:B------:R-:W1:Y:S02]  /*4630*/  LDS R0, [UR8+0x18] ;  /* 0x00001808ff007984 */ /* 0x000e640008000800 */
[----:B-1----:R-:W-:-:S04]  /*4640*/  LOP3.LUT R0, R0, UR4, RZ, 0xc0, !PT ;  /* 0x0000000400007c12 */ /* 0x002fc8000f8ec0ff */
[----:B------:R-:W-:-:S13]  /*4650*/  ISETP.NE.AND P0, PT, R0, UR4, PT ;  /* 0x0000000400007c0c */ /* 0x000fda000bf05270 */
[----:B------:R-:W-:Y:S05]  /*4660*/  @P0 BRA `(.L_x_89) ;  /* 0x00000000003c0947 */ /* 0x000fea0003800000 */
[----:B------:R-:W1:Y:S01]  /*4670*/  S2R R2, SR_LANEID ;  /* 0x0000000000027919 */ /* 0x000e620000000000 */
[----:B------:R-:W-:Y:S01]  /*4680*/  ULOP3.LUT UR5, URZ, UR5, URZ, 0x33, !UPT ;  /* 0x00000005ff057292 */ /* 0x000fe2000f8e33ff */
[----:B------:R-:W-:Y:S01]  /*4690*/  LOP3.LUT R4, RZ, UR4, RZ, 0x33, !PT ;  /* 0x00000004ff047c12 */ /* 0x000fe2000f8e33ff */
[----:B------:R-:W-:Y:S02]  /*46a0*/  VOTEU.ANY UR4, UPT, PT ;  /* 0x0000000000047886 */ /* 0x000fe400038e0100 */
[----:B------:R-:W-:Y:S01]  /*46b0*/  UFLO.U32 UR4, UR4 ;  /* 0x00000004000472bd */ /* 0x000fe200080e0000 */
[----:B------:R-:W2:Y:S01]  /*46c0*/  REDUX UR6, R4 ;  /* 0x00000000040673c4 */ /* 0x000ea20000000000 */
[----:B------:R-:W-:-:S06]  /*46d0*/  IMAD.U32 R0, RZ, RZ, UR5 ;  /* 0x00000005ff007e24 */ /* 0x000fcc000f8e00ff */
[----:B------:R4:W-:Y:S01]  /*46e0*/  UTCATOMSWS.AND URZ, UR5 ;  /* 0x0000000500ff79e3 */ /* 0x0009e20008000000 */
[----:B------:R-:W3:Y:S01]  /*46f0*/  REDUX UR7, R0 ;  /* 0x00000000000773c4 */ /* 0x000ee20000000000 */
[----:B-1----:R-:W-:Y:S01]  /*4700*/  ISETP.EQ.U32.AND P0, PT, R2, UR4, PT ;  /* 0x0000000402007c0c */ /* 0x002fe2000bf02070 */
[----:B--2---:R-:W-:Y:S01]  /*4710*/  IMAD.U32 R2, RZ, RZ, UR6 ;  /* 0x00000006ff027e24 */ /* 0x004fe2000f8e00ff */
[----:B---3--:R-:W-:-:S11]  /*4720*/  MOV R3, UR7 ;  /* 0x0000000700037c02 */ /* 0x008fd60008000f00 */
[----:B------:R4:W-:Y:S04]  /*4730*/  @P0 ATOMS.AND RZ, [UR8+0x14], R3 ;  /* 0x00001403ffff098c */ /* 0x0009e8000a800008 */
[----:B------:R4:W-:Y:S01]  /*4740*/  @P0 ATOMS.AND RZ, [UR8+0x18], R2 ;  /* 0x00001802ffff098c */ /* 0x0009e2000a800008 */
[----:B------:R-:W-:Y:S05]  /*4750*/  BRA `(.L_x_90) ;  /* 0x0000000000147947 */ /* 0x000fea0003800000 */
.L_x_89:
[----:B------:R-:W-:Y:S02]  /*4760*/  MOV R2, 0x4780 ;  /* 0x0000478000027802 */ /* 0x000fe40000000f00 */
[----:B---3-5:R-:W-:Y:S05]  /*4770*/  CALL.REL.NOINC `($__internal_0_$__cuda_sm10x_tcgen05_guardrail_trap_col_being_dealloced_not_returned_by_alloc) ;  /* 0x0000006800e07944 */ /* 0x028fea0003c00000 */
[----:B------:R-:W-:Y:S05]  /*4780*/  BRA `(.L_x_90) ;  /* 0x0000000000087947 */ /* 0x000fea0003800000 */
.L_x_88:
[----:B------:R-:W-:Y:S02]  /*4790*/  MOV R2, 0x47b0 ;  /* 0x000047b000027802 */ /* 0x000fe40000000f00 */
[----:B---3-5:R-:W-:Y:S05]  /*47a0*/  CALL.REL.NOINC `($__internal_2_$__cuda_sm10x_tcgen05_guardrail_trap_unallocated_columns_being_dealloced) ;  /* 0x0000006800ec7944 */ /* 0x028fea0003c00000 */
.L_x_90:
[----:B------:R-:W-:Y:S01]  /*47b0*/  NOP ;  /* 0x0000000000007918 */ /* 0x000fe20000000000 */
[----:B----4-:R-:W-:Y:S05]  /*47c0*/  EXIT ;  /* 0x000000000000794d */ /* 0x010fea0003800000 */
.L_x_72:
[----:B------:R-:W-:-:S09]  /*47d0*/  UISETP.NE.OR UP0, UPT, UR18, 0x3, !UP3 ;  /* 0x000000031200788c */ /* 0x000fd2000df05670 */
[----:B------:R-:W-:Y:S05]  /*47e0*/  BRA.U UP0, `(.L_x_91) ;  /* 0x0000001100847547 */ /* 0x000fea000b800000 */
[----:B------:R-:W2:Y:S01]  /*47f0*/  LDCU.64 UR4, c[0x0][0x888] ;  /* 0x00011100ff0477ac */ /* 0x000ea20008000a00 */
[----:B------:R-:W3:Y:S01]  /*4800*/  S2UR UR8, SR_CgaCtaId ;  /* 0x00000000000879c3 */ /* 0x000ee20000008800 */
[----:B------:R-:W-:Y:S02]  /*4810*/  HFMA2 R9, -RZ, RZ, 0, 0 ;  /* 0x00000000ff097431 */ /* 0x000fe400000001ff */
[----:B------:R-:W-:Y:S01]  /*4820*/  IMAD.MOV.U32 R11, RZ, RZ, 0x1 ;  /* 0x00000001ff0b7424 */ /* 0x000fe200078e00ff */
[----:B------:R-:W4:Y:S01]  /*4830*/  LDCU UR40, c[0x0][0x370] ;  /* 0x00006e00ff2877ac */ /* 0x000f220008000800 */
[----:B------:R-:W-:Y:S01]  /*4840*/  IMAD.MOV.U32 R10, RZ, RZ, RZ ;  /* 0x000000ffff0a7224 */ /* 0x000fe200078e00ff */
[----:B------:R-:W-:Y:S01]  /*4850*/  MOV R3, 0x1000 ;  /* 0x0000100000037802 */ /* 0x000fe20000000f00 */
[----:B------:R-:W4:Y:S01]  /*4860*/  LDCU.128 UR44, c[0x0][0xb10] ;  /* 0x00016200ff2c77ac */ /* 0x000f220008000c00 */
[----:B------:R-:W1:Y:S01]  /*4870*/  LDC.64 R12, c[0x0][0x348] ;  /* 0x0000d200ff0c7b82 */ /* 0x000e620000000a00 */
[----:B------:R-:W3:Y:S01]  /*4880*/  LDCU UR37, c[0x0][0x374] ;  /* 0x00006e80ff2577ac */ /* 0x000ee20008000800 */
[----:B------:R-:W3:Y:S01]  /*4890*/  LDCU.64 UR38, c[0x0][0x890] ;  /* 0x00011200ff2677ac */ /* 0x000ee20008000a00 */
[----:B------:R-:W3:Y:S01]  /*48a0*/  LDCU UR15, c[0x0][0xb0c] ;  /* 0x00016180ff0f77ac */ /* 0x000ee20008000800 */
[----:B--2---:R-:W-:Y:S01]  /*48b0*/  UISETP.NE.U32.AND UP0, UPT, UR4, URZ, UPT ;  /* 0x000000ff0400728c */ /* 0x004fe2000bf05070 */
[----:B------:R-:W2:Y:S01]  /*48c0*/  LDCU UR54, c[0x0][0xb20] ;  /* 0x00016400ff3677ac */ /* 0x000ea20008000800 */
[----:B------:R-:W2:Y:S01]  /*48d0*/  LDCU UR4, c[0x0][0xb30] ;  /* 0x00016600ff0477ac */ /* 0x000ea20008000800 */
[----:B------:R-:W-:Y:S01]  /*48e0*/  UMOV UR21, 0x400 ;  /* 0x0000040000157882 */ /* 0x000fe20000000000 */
[----:B----4-:R-:W-:-:S02]  /*48f0*/  UIMAD.WIDE.U32 UR52, UR40, UR44, URZ ;  /* 0x0000002c283472a5 */ /* 0x010fc4000f8e00ff */
[----:B---3--:R-:W-:Y:S02]  /*4900*/  UIMAD.WIDE.U32 UR6, UR37, UR47, URZ ;  /* 0x0000002f250672a5 */ /* 0x008fe4000f8e00ff */
[----:B------:R-:W-:Y:S02]  /*4910*/  ULEA UR21, UR8, UR21, 0x18 ;  /* 0x0000001508157291 */ /* 0x000fe4000f8ec0ff */
[----:B------:R-:W-:Y:S02]  /*4920*/  UISETP.NE.U32.AND UP6, UPT, UR38, URZ, UPT ;  /* 0x000000ff2600728c */ /* 0x000fe4000bfc5070 */
[----:B------:R-:W-:Y:S02]  /*4930*/  UIADD3 UR43, UPT, UPT, UR21, 0x158, URZ ;  /* 0x00000158152b7890 */ /* 0x000fe4000fffe0ff */
[----:B------:R-:W-:Y:S02]  /*4940*/  UIADD3 UR33, UPT, UPT, UR21, 0x140, URZ ;  /* 0x0000014015217890 */ /* 0x000fe4000fffe0ff */
[----:B------:R-:W-:-:S02]  /*4950*/  UIADD3 UR25, UPT, UPT, UR21, 0x148, URZ ;  /* 0x0000014815197890 */ /* 0x000fc4000fffe0ff */
[----:B------:R-:W-:Y:S02]  /*4960*/  UIADD3 UR17, UPT, UPT, UR21, 0x150, URZ ;  /* 0x0000015015117890 */ /* 0x000fe4000fffe0ff */
[----:B------:R-:W-:Y:S02]  /*4970*/  UISETP.NE.AND.EX UP5, UPT, UR5, URZ, UPT, UP0 ;  /* 0x000000ff0500728c */ /* 0x000fe4000bfa5300 */
[----:B------:R-:W-:Y:S01]  /*4980*/  UISETP.NE.AND UP0, UPT, UR42, 0x1, UPT ;  /* 0x000000012a00788c */ /* 0x000fe2000bf05270 */
[----:B------:R-:W-:Y:S01]  /*4990*/  UMOV UR52, UR53 ;  /* 0x0000003500347c82 */ /* 0x000fe20008000000 */
[----:B------:R-:W-:Y:S01]  /*49a0*/  UMOV UR51, UR7 ;  /* 0x0000000700337c82 */ /* 0x000fe20008000000 */
[----:B------:R-:W-:Y:S02]  /*49b0*/  USEL UR41, URZ, 0x1, UP4 ;  /* 0x00000001ff297887 */ /* 0x000fe4000a000000 */
[----:B------:R-:W-:Y:S02]  /*49c0*/  UISETP.NE.AND UP0, UPT, UR15, 0x1, UPT ;  /* 0x000000010f00788c */ /* 0x000fe4000bf05270 */
[----:B------:R-:W-:-:S02]  /*49d0*/  UPLOP3.LUT UP4, UPT, UPT, UPT, UPT, 0x40, 0x4 ;  /* 0x000000000004789c */ /* 0x000fc40003f8e870 */
[----:B------:R-:W-:Y:S01]  /*49e0*/  UISETP.GE.AND UP2, UPT, UR42, 0x1, UPT ;  /* 0x000000012a00788c */ /* 0x000fe2000bf46270 */
[----:B------:R-:W3:Y:S01]  /*49f0*/  LDCU.64 UR22, c[0x0][0xb28] ;  /* 0x00016500ff1677ac */ /* 0x000ee20008000a00 */
[----:B------:R-:W-:Y:S02]  /*4a00*/  UISETP.NE.AND.EX UP6, UPT, UR39, URZ, UPT, UP6 ;  /* 0x000000ff2700728c */ /* 0x000fe4000bfc5360 */
[----:B------:R-:W-:Y:S02]  /*4a10*/  UPRMT UR43, UR8, 0x654, UR43 ;  /* 0x00000654082b7896 */ /* 0x000fe4000800002b */
[----:B------:R-:W-:Y:S02]  /*4a20*/  UPRMT UR50, UR8, 0x654, UR33 ;  /* 0x0000065408327896 */ /* 0x000fe40008000021 */
[----:B------:R-:W-:Y:S02]  /*4a30*/  UPRMT UR49, UR8, 0x654, UR25 ;  /* 0x0000065408317896 */ /* 0x000fe40008000019 */
[----:B------:R-:W-:-:S02]  /*4a40*/  UPRMT UR48, UR8, 0x654, UR17 ;  /* 0x0000065408307896 */ /* 0x000fc40008000011 */
[----:B------:R-:W-:Y:S02]  /*4a50*/  USHF.R.U32.HI UR52, URZ, UR45, UR52 ;  /* 0x0000002dff347299 */ /* 0x000fe40008011634 */
[----:B--2---:R-:W-:Y:S02]  /*4a60*/  USHF.R.U32.HI UR51, URZ, UR54, UR51 ;  /* 0x00000036ff337299 */ /* 0x004fe40008011633 */
[----:B------:R-:W-:Y:S02]  /*4a70*/  UISETP.NE.AND UP0, UPT, UR46, 0x1, UPT ;  /* 0x000000012e00788c */ /* 0x000fe4000bf05270 */
[----:B-1----:R-:W-:-:S11]  /*4a80*/  UISETP.NE.AND UP3, UPT, UR4, 0x1, UPT ;  /* 0x000000010400788c */ /* 0x002fd6000bf65270 */
.L_x_102:
[C---:B------:R-:W-:Y:S02]  /*4a90*/  LEA R8, R10.reuse, UR21, 0x3 ;  /* 0x000000150a087c11 */ /* 0x040fe4000f8e18ff */
[----:B------:R-:W-:Y:S02]  /*4aa0*/  SHF.L.U32 R5, R9, 0x1f, RZ ;  /* 0x0000001f09057819 */ /* 0x000fe400000006ff */
[----:B------:R-:W-:Y:S02]  /*4ab0*/  LEA R6, R10, UR21, 0x4 ;  /* 0x000000150a067c11 */ /* 0x000fe4000f8e20ff */
[----:B-1----:R-:W1:Y:S02]  /*4ac0*/  SYNCS.PHASECHK.TRANS64.TRYWAIT P0, [R8+URZ+0x190], R5 ;  /* 0x00019005080075a7 */ /* 0x002e6400080011ff */
[----:B-1----:R-:W-:Y:S05]  /*4ad0*/  @!P0 BRA `(.L_x_92) ;  /* 0x0000006000bc8947 */ /* 0x002fea0003800000 */
.L_x_208:
[----:B-1----:R-:W1:Y:S01]  /*4ae0*/  LDS.128 R4, [R6+0x220] ;  /* 0x0002200006047984 */ /* 0x002e620000000c00 */
[----:B------:R-:W-:Y:S01]  /*4af0*/  UISETP.GE.AND UP0, UPT, UR42, 0x1, UPT ;  /* 0x000000012a00788c */ /* 0x000fe2000bf06270 */
[----:B------:R-:W-:Y:S01]  /*4b00*/  @!PT LDS RZ, [RZ] ;  /* 0x00000000fffff984 */ /* 0x000fe20000000800 */
[----:B------:R-:W-:Y:S01]  /*4b10*/  @!PT LDS RZ, [RZ] ;  /* 0x00000000fffff984 */ /* 0x000fe20000000800 */
[----:B------:R-:W-:Y:S01]  /*4b20*/  @!PT LDS RZ, [RZ] ;  /* 0x00000000fffff984 */ /* 0x000fe20000000800 */
[----:B------:R-:W-:Y:S01]  /*4b30*/  @!PT LDS RZ, [RZ] ;  /* 0x00000000fffff984 */ /* 0x000fe20000000800 */
[----:B------:R2:W-:Y:S06]  /*4b40*/  MEMBAR.ALL.CTA ;  /* 0x0000000000007992 */ /* 0x0005ec0000008000 */
[----:B--2---:R-:W2:Y:S01]  /*4b50*/  FENCE.VIEW.ASYNC.S ;  /* 0x00000000000073c6 */ /* 0x004ea20000000000 */
[----:B-1----:R-:W-:Y:S11]  /*4b60*/  LOP3.LUT P0, RZ, R6, 0x1, RZ, 0xc0, !PT ;  /* 0x0000000106ff7812 */ /* 0x002ff6000780c0ff */
[----:B------:R-:W-:Y:S02]  /*4b70*/  @!UPT UIADD3 URZ, UPT, UPT, URZ, URZ, URZ ;  /* 0x000000fffffff290 */ /* 0x000fe4000fffe0ff */
[----:B--2---:R-:W-:Y:S01]  /*4b80*/  VOTEU.ANY UP2, P0 ;  /* 0x0000000000ff7886 */ /* 0x004fe20000040100 */
[----:B------:R-:W-:Y:S11]  /*4b90*/  PLOP3.LUT P0, PT, PT, PT, UP2, 0x80, 0x8 ;  /* 0x000000000008781c */ /* 0x000ff60003f0f028 */
[----:B------:R-:W-:Y:S02]  /*4ba0*/  @!UPT UIADD3 URZ, UPT, UPT, URZ, URZ, URZ ;  /* 0x000000fffffff290 */ /* 0x000fe4000fffe0ff */
[----:B------:R-:W-:Y:S02]  /*4bb0*/  @P0 SHF.R.U32.HI R0, RZ, 0x10, R5 ;  /* 0x00000010ff000819 */ /* 0x000fe40000011605 */
[----:B------:R-:W-:Y:S02]  /*4bc0*/  @P0 MOV R2, R4 ;  /* 0x0000000400020202 */ /* 0x000fe40000000f00 */
[----:B------:R-:W-:Y:S01]  /*4bd0*/  @P0 R2UR UR4, R0 ;  /* 0x00000000000402ca */ /* 0x000fe200000e0000 */
[----:B------:R-:W-:Y:S01]  /*4be0*/  VIADD R0, R8, 0x1a0 ;  /* 0x000001a008007836 */ /* 0x000fe20000000000 */
[----:B------:R-:W-:Y:S02]  /*4bf0*/  @P0 LOP3.LUT R4, R5, 0xffff, RZ, 0xc0, !PT ;  /* 0x0000ffff05040812 */ /* 0x000fe400078ec0ff */
[----:B------:R-:W-:Y:S02]  /*4c00*/  @P0 R2UR UR6, R2 ;  /* 0x00000000020602ca */ /* 0x000fe400000e0000 */
[----:B------:R-:W-:Y:S02]  /*4c10*/  PRMT R0, RZ, 0x654, R0 ;  /* 0x00000654ff007816 */ /* 0x000fe40000000000 */
[----:B------:R-:W-:Y:S02]  /*4c20*/  @P0 R2UR UR5, R4 ;  /* 0x00000000040502ca */ /* 0x000fe400000e0000 */
[----:B------:R1:W-:Y:S03]  /*4c30*/  SYNCS.ARRIVE.TRANS64.RED.A1T0 RZ, [R0+URZ], RZ ;  /* 0x000000ff00ff79a7 */ /* 0x0003e600081004ff */
[----:B------:R-:W-:Y:S04]  /*4c40*/  @UP2 UMOV UR29, UR4 ;  /* 0x00000004001d2c82 */ /* 0x000fe80008000000 */
[----:B------:R-:W-:Y:S04]  /*4c50*/  @UP2 UMOV UR14, UR6 ;  /* 0x00000006000e2c82 */ /* 0x000fe80008000000 */
[----:B------:R-:W-:Y:S01]  /*4c60*/  @UP2 UMOV UR13, UR5 ;  /* 0x00000005000d2c82 */ /* 0x000fe20008000000 */
[----:B------:R-:W-:Y:S05]  /*4c70*/  BRA.U !UP0, `(.L_x_93) ;  /* 0x0000000108c07547 */ /* 0x000fea000b800000 */
[----:B------:R-:W-:Y:S02]  /*4c80*/  UIMAD.WIDE.U32 UR18, UR13, UR47, URZ ;  /* 0x0000002f0d1272a5 */ /* 0x000fe4000f8e00ff */
[----:B------:R-:W-:Y:S02]  /*4c90*/  UP2UR UR16, UPR, URZ, 0x4 ;  /* 0x00000004ff107883 */ /* 0x000fe40008000000 */
[----:B------:R-:W-:Y:S02]  /*4ca0*/  UISETP.NE.AND UP2, UPT, UR46, 0x1, UPT ;  /* 0x000000012e00788c */ /* 0x000fe4000bf45270 */
[----:B------:R-:W-:Y:S02]  /*4cb0*/  UIMAD.WIDE.U32 UR26, UR14, UR44, URZ ;  /* 0x0000002c0e1a72a5 */ /* 0x000fe4000f8e00ff */
[----:B------:R-:W-:Y:S02]  /*4cc0*/  USEL UR4, UR37, UR51, !UP2 ;  /* 0x0000003325047287 */ /* 0x000fe4000d000000 */
[----:B------:R-:W-:Y:S02]  /*4cd0*/  UISETP.NE.AND UP0, UPT, UR15, 0x1, UPT ;  /* 0x000000010f00788c */ /* 0x000fe4000bf05270 */
[----:B------:R-:W-:Y:S02]  /*4ce0*/  UP2UR UR20, UPR, URZ, 0x2 ;  /* 0x00000002ff147883 */ /* 0x000fe40008000000 */
[----:B------:R-:W-:Y:S02]  /*4cf0*/  UISETP.NE.AND UP1, UPT, UR42, 0x1, UPT ;  /* 0x000000012a00788c */ /* 0x000fe4000bf25270 */
[----:B---3--:R-:W-:Y:S02]  /*4d00*/  UIMAD.WIDE.U32 UR8, UR4, UR22, URZ ;  /* 0x00000016040872a5 */ /* 0x008fe4000f8e00ff */
[----:B------:R-:W-:Y:S01]  /*4d10*/  USEL UR7, UR40, UR52, !UP0 ;  /* 0x0000003428077287 */ /* 0x000fe2000c000000 */
[----:B------:R-:W-:Y:S02]  /*4d20*/  UMOV UR5, UR19 ;  /* 0x0000001300057c82 */ /* 0x000fe40008000000 */
[----:B------:R-:W-:Y:S02]  /*4d30*/  USHF.R.U32.HI UR6, URZ, UR54, UR5 ;  /* 0x00000036ff067299 */ /* 0x000fe40008011605 */
[----:B------:R-:W-:Y:S02]  /*4d40*/  UIMAD.WIDE.U32 UR10, UR7, UR22, URZ ;  /* 0x00000016070a72a5 */ /* 0x000fe4000f8e00ff */
[----:B------:R-:W-:Y:S02]  /*4d50*/  USEL UR6, UR13, UR6, !UP2 ;  /* 0x000000060d067287 */ /* 0x000fe4000d000000 */
[----:B------:R-:W-:Y:S01]  /*4d60*/  UISETP.NE.AND UP2, UPT, UR16, URZ, UPT ;  /* 0x000000ff1000728c */ /* 0x000fe2000bf45270 */
[----:B------:R-:W-:Y:S02]  /*4d70*/  UMOV UR5, UR27 ;  /* 0x0000001b00057c82 */ /* 0x000fe40008000000 */
[----:B------:R-:W-:Y:S03]  /*4d80*/  USHF.R.U32.HI UR12, URZ, UR45, UR5 ;  /* 0x0000002dff0c7299 */ /* 0x000fe60008011605 */
[----:B------:R-:W-:Y:S02]  /*4d90*/  UMOV UR5, UR9 ;  /* 0x0000000900057c82 */ /* 0x000fe40008000000 */
[----:B------:R-:W-:Y:S03]  /*4da0*/  @UP1 USHF.R.U32.HI UR4, URZ, UR23, UR5 ;  /* 0x00000017ff041299 */ /* 0x000fe60008011605 */
[----:B------:R-:W-:Y:S01]  /*4db0*/  UMOV UR5, UR11 ;  /* 0x0000000b00057c82 */ /* 0x000fe20008000000 */
[----:B------:R-:W-:Y:S02]  /*4dc0*/  UIMAD UR4, UR42, UR4, URZ ;  /* 0x000000042a0472a4 */ /* 0x000fe4000f8e02ff */
[----:B------:R-:W-:Y:S02]  /*4dd0*/  @UP1 USHF.R.U32.HI UR7, URZ, UR23, UR5 ;  /* 0x00000017ff071299 */ /* 0x000fe40008011605 */
[----:B------:R-:W-:Y:S02]  /*4de0*/  USEL UR5, UR14, UR12, !UP0 ;  /* 0x0000000c0e057287 */ /* 0x000fe4000c000000 */
[----:B------:R-:W-:Y:S02]  /*4df0*/  UIMAD.WIDE.U32 UR10, UR6, UR22, URZ ;  /* 0x00000016060a72a5 */ /* 0x000fe4000f8e00ff */
[----:B------:R-:W-:Y:S02]  /*4e00*/  UIMAD UR8, UR42, UR7, URZ ;  /* 0x000000072a0872a4 */ /* 0x000fe4000f8e02ff */
[----:B------:R-:W-:Y:S03]  /*4e10*/  UISETP.GE.AND UP0, UPT, UR6, UR4, UPT ;  /* 0x000000040600728c */ /* 0x000fe6000bf06270 */
[----:B------:R-:W-:Y:S01]  /*4e20*/  UMOV UR4, UR11 ;  /* 0x0000000b00047c82 */ /* 0x000fe20008000000 */
[----:B------:R-:W-:Y:S02]  /*4e30*/  UISETP.GE.OR UP0, UPT, UR5, UR8, UP0 ;  /* 0x000000080500728c */ /* 0x000fe40008706670 */
[----:B------:R-:W-:Y:S02]  /*4e40*/  USHF.R.U32.HI UR4, URZ, UR23, UR4 ;  /* 0x00000017ff047299 */ /* 0x000fe40008011604 */
[----:B------:R-:W-:Y:S02]  /*4e50*/  UIMAD.WIDE.U32 UR8, UR5, UR22, URZ ;  /* 0x00000016050872a5 */ /* 0x000fe4000f8e00ff */
[----:B------:R-:W-:Y:S04]  /*4e60*/  USEL UR10, UR6, UR4, !UP1 ;  /* 0x00000004060a7287 */ /* 0x000fe8000c800000 */
[----:B------:R-:W-:Y:S01]  /*4e70*/  UIADD3 UR11, UPT, UPT, -UR10, URZ, URZ ;  /* 0x000000ff0a0b7290 */ /* 0x000fe2000fffe1ff */
[----:B------:R-:W-:Y:S02]  /*4e80*/  @!UP0 UMOV UR4, UR9 ;  /* 0x0000000900048c82 */ /* 0x000fe40008000000 */
[----:B------:R-:W-:Y:S02]  /*4e90*/  @!UP0 USHF.R.U32.HI UR4, URZ, UR23, UR4 ;  /* 0x00000017ff048299 */ /* 0x000fe40008011604 */
[----:B------:R-:W-:Y:S02]  /*4ea0*/  UIMAD UR8, UR42, UR11, UR6 ;  /* 0x0000000b2a0872a4 */ /* 0x000fe4000f8e0206 */
[----:B------:R-:W-:Y:S02]  /*4eb0*/  @!UP0 USEL UR4, UR5, UR4, !UP1 ;  /* 0x0000000405048287 */ /* 0x000fe4000c800000 */
[----:B------:R-:W-:Y:S02]  /*4ec0*/  UISETP.NE.AND UP1, UPT, UR20, URZ, UPT ;  /* 0x000000ff1400728c */ /* 0x000fe4000bf25270 */
[----:B------:R-:W-:Y:S02]  /*4ed0*/  @!UP0 UIMAD UR8, UR7, UR8, UR4 ;  /* 0x00000008070882a4 */ /* 0x000fe4000f8e0204 */
[----:B------:R-:W-:Y:S02]  /*4ee0*/  @!UP0 UIADD3 UR9, UPT, UPT, UR10, -UR4, URZ ;  /* 0x800000040a098290 */ /* 0x000fe4000fffe0ff */
[----:B------:R-:W-:Y:S02]  /*4ef0*/  UIADD3 UR4, UPT, UPT, -UR5, URZ, URZ ;  /* 0x000000ff05047290 */ /* 0x000fe4000fffe1ff */
[----:B------:R-:W-:Y:S02]  /*4f00*/  UIADD3 UR7, UPT, UPT, -UR6, URZ, URZ ;  /* 0x000000ff06077290 */ /* 0x000fe4000fffe1ff */
[----:B------:R-:W-:Y:S02]  /*4f10*/  @!UP0 UIMAD UR6, UR9, UR42, UR5 ;  /* 0x0000002a090682a4 */ /* 0x000fe4000f8e0205 */
[----:B------:R-:W-:Y:S02]  /*4f20*/  UIMAD UR14, UR15, UR4, UR14 ;  /* 0x000000040f0e72a4 */ /* 0x000fe4000f8e020e */
[----:B------:R-:W-:Y:S01]  /*4f30*/  UIMAD UR13, UR46, UR7, UR13 ;  /* 0x000000072e0d72a4 */ /* 0x000fe2000f8e020d */
[----:B------:R-:W-:Y:S02]  /*4f40*/  @!UP0 UMOV UR5, UR8 ;  /* 0x0000000800058c82 */ /* 0x000fe40008000000 */
[----:B------:R-:W-:Y:S02]  /*4f50*/  UIMAD UR14, UR5, UR15, UR14 ;  /* 0x0000000f050e72a4 */ /* 0x000fe4000f8e020e */
[----:B------:R-:W-:Y:S11]  /*4f60*/  UIMAD UR13, UR6, UR46, UR13 ;  /* 0x0000002e060d72a4 */ /* 0x000ff6000f8e020d */
[----:B------:R-:W-:Y:S01]  /*4f70*/  @!UPT UIADD3 URZ, UPT, UPT, URZ, URZ, URZ ;  /* 0x000000fffffff290 */ /* 0x000fe2000fffe0ff */
.L_x_93:
[----:B------:R-:W2:Y:S01]  /*4f80*/  @!UP3 LDCU.128 UR8, c[0x0][0xb10] ;  /* 0x00016200ff08b7ac */ /* 0x000ea20008000c00 */
[----:B------:R-:W-:Y:S02]  /*4f90*/  ISETP.NE.U32.AND P0, PT, RZ, UR38, PT ;  /* 0x00000026ff007c0c */ /* 0x000fe4000bf05070 */
[----:B------:R-:W-:Y:S02]  /*4fa0*/  SHF.L.U32 R4, R11, 0x1f, RZ ;  /* 0x0000001f0b047819 */ /* 0x000fe400000006ff */
[----:B------:R-:W-:Y:S01]  /*4fb0*/  ISETP.NE.AND.EX P0, PT, RZ, UR39, PT, P0 ;  /* 0x00000027ff007c0c */ /* 0x000fe2000bf05300 */
[----:B------:R-:W4:Y:S01]  /*4fc0*/  @!UP3 LDCU UR5, c[0x0][0xb0c] ;  /* 0x00016180ff05b7ac */ /* 0x000f220008000800 */
[----:B------:R-:W-:Y:S02]  /*4fd0*/  USHF.L.U32 UR35, UR30, 0x6, URZ ;  /* 0x000000061e237899 */ /* 0x000fe400080006ff */
[----:B------:R-:W-:Y:S02]  /*4fe0*/  USHF.L.U32 UR34, UR31, 0x8, URZ ;  /* 0x000000081f227899 */ /* 0x000fe400080006ff */
[----:B--2---:R-:W-:Y:S07]  /*4ff0*/  UIMAD.WIDE.U32 UR6, UR14, UR8, URZ ;  /* 0x000000080e0672a5 */ /* 0x004fee000f8e00ff */
[----:B------:R-:W-:Y:S01]  /*5000*/  @!UP3 UMOV UR4, UR7 ;  /* 0x000000070004bc82 */ /* 0x000fe20008000000 */
[----:B----4-:R-:W-:Y:S02]  /*5010*/  @!UP3 UISETP.NE.AND UP0, UPT, UR5, 0x1, UPT ;  /* 0x000000010500b88c */ /* 0x010fe4000bf05270 */
[----:B------:R-:W-:Y:S02]  /*5020*/  @!UP3 USHF.R.U32.HI UR4, URZ, UR9, UR4 ;  /* 0x00000009ff04b299 */ /* 0x000fe40008011604 */
[----:B------:R-:W-:Y:S02]  /*5030*/  UIMAD.WIDE.U32 UR6, UR13, UR11, URZ ;  /* 0x0000000b0d0672a5 */ /* 0x000fe4000f8e00ff */
[----:B------:R-:W-:Y:S02]  /*5040*/  @!UP3 USEL UR8, UR14, UR4, !UP0 ;  /* 0x000000040e08b287 */ /* 0x000fe4000c000000 */
[----:B------:R-:W-:Y:S03]  /*5050*/  @!UP3 UISETP.NE.AND UP0, UPT, UR10, 0x1, UPT ;  /* 0x000000010a00b88c */ /* 0x000fe6000bf05270 */
[----:B------:R-:W-:Y:S02]  /*5060*/  @!UP3 UMOV UR6, UR7 ;  /* 0x000000070006bc82 */ /* 0x000fe40008000000 */
[----:B------:R-:W2:Y:S02]  /*5070*/  @!UP3 LDCU UR4, c[0x0][0xb20] ;  /* 0x00016400ff04b7ac */ /* 0x000ea40008000800 */
[----:B--2---:R-:W-:Y:S04]  /*5080*/  @!UP3 USHF.R.U32.HI UR6, URZ, UR4, UR6 ;  /* 0x00000004ff06b299 */ /* 0x004fe80008011606 */
[----:B------:R-:W-:Y:S04]  /*5090*/  @!UP3 USEL UR6, UR13, UR6, !UP0 ;  /* 0x000000060d06b287 */ /* 0x000fe8000c000000 */
[----:B------:R-:W-:Y:S02]  /*50a0*/  @!UP3 UIADD3 UR4, UPT, UPT, -UR8, UR6, URZ ;  /* 0x000000060804b290 */ /* 0x000fe4000fffe1ff */
[----:B------:R-:W-:Y:S02]  /*50b0*/  @!UP3 UIADD3 UR6, UPT, UPT, UR8, -UR6, URZ ;  /* 0x800000060806b290 */ /* 0x000fe4000fffe0ff */
[----:B------:R-:W-:Y:S02]  /*50c0*/  @!UP3 UIMAD UR14, UR4, UR5, UR14 ;  /* 0x00000005040eb2a4 */ /* 0x000fe4000f8e020e */
[----:B------:R-:W-:Y:S01]  /*50d0*/  @!UP3 UIMAD UR13, UR6, UR10, UR13 ;  /* 0x0000000a060db2a4 */ /* 0x000fe2000f8e020d */
[----:B------:R-:W-:Y:S11]  /*50e0*/  BRA.U UP4, `(.L_x_94) ;  /* 0x0000000104107547 */ /* 0x000ff6000b800000 */
[----:B-1----:R-:W-:Y:S04]  /*50f0*/  MOV R0, UR41 ;  /* 0x0000002900007c02 */ /* 0x002fe80008000f00 */
[----:B------:R-:W-:Y:S04]  /*5100*/  SHF.L.U32 R5, R0, 0x1f, RZ ;  /* 0x0000001f00057819 */ /* 0x000fe800000006ff */
[----:B------:R-:W1:Y:S02]  /*5110*/  SYNCS.PHASECHK.TRANS64.TRYWAIT P1, [UR21+0x188], R5 ;  /* 0x00018805ff0075a7 */ /* 0x000e640008021115 */
[----:B-1----:R-:W-:Y:S05]  /*5120*/  @!P1 BRA `(.L_x_95) ;  /* 0x0000005c003c9947 */ /* 0x002fea0003800000 */
.L_x_94:
[----:B------:R-:W-:Y:S05]  /*5130*/  BRA.U !UP6, `(.L_x_96) ;  /* 0x000000010e387547 */ /* 0x000fea000b800000 */
[----:B------:R-:W-:Y:S01]  /*5140*/  UPLOP3.LUT UP1, UPT, UPT, UPT, UP5, 0x80, 0x8 ;  /* 0x000000000008789c */ /* 0x000fe20003f2f050 */
[----:B-1----:R-:W-:Y:S01]  /*5150*/  HFMA2 R0, -RZ, RZ, 0, 5.9604644775390625e-08 ;  /* 0x00000001ff007431 */ /* 0x002fe200000001ff */
[----:B------:R-:W1:Y:S01]  /*5160*/  LDCU.64 UR8, c[0x0][0x358] ;  /* 0x00006b00ff0877ac */ /* 0x000e620008000a00 */
[----:B------:R-:W-:Y:S03]  /*5170*/  IMAD.MOV.U32 R85, RZ, RZ, 0x1 ;  /* 0x00000001ff557424 */ /* 0x000fe600078e00ff */
[----:B------:R-:W-:Y:S05]  /*5180*/  PLOP3.LUT P1, PT, PT, PT, UP1, 0x80, 0x8 ;  /* 0x000000000008781c */ /* 0x000fea0003f2f018 */
[----:B------:R-:W2:Y:S01]  /*5190*/  @UP1 LDCU.64 UR4, c[0x0][0x888] ;  /* 0x00011100ff0417ac */ /* 0x000ea20008000a00 */
[----:B------:R-:W-:Y:S07]  /*51a0*/  @UP1 UIMAD UR6, UR36, UR38, URZ ;  /* 0x00000026240612a4 */ /* 0x000fee000f8e02ff */
[----:B------:R-:W-:Y:S01]  /*51b0*/  @!P1 PRMT R85, R0, 0x7610, R85 ;  /* 0x0000761000559816 */ /* 0x000fe20000000055 */
[----:B--2---:R-:W-:Y:S06]  /*51c0*/  @UP1 UIMAD.WIDE UR4, UR6, 0x4, UR4 ;  /* 0x00000004060418a5 */ /* 0x004fec000f8e0204 */
[----:B------:R-:W-:Y:S01]  /*51d0*/  IMAD.U32 R6, RZ, RZ, UR4 ;  /* 0x00000004ff067e24 */ /* 0x000fe2000f8e00ff */
[----:B------:R-:W-:Y:S04]  /*51e0*/  MOV R7, UR5 ;  /* 0x0000000500077c02 */ /* 0x000fe80008000f00 */
[----:B------:R-:W2:Y:S01]  /*51f0*/  @!UP1 LDCU UR4, c[0x0][0x880] ;  /* 0x00011000ff0497ac */ /* 0x000ea20008000800 */
[----:B-1---5:R4:W5:Y:S02]  /*5200*/  @P1 LDG.E R41, desc[UR8][R6.64] ;  /* 0x0000000806291981 */ /* 0x022964000c1e1900 */
[----:B--2-4-:R-:W-:Y:S07]  /*5210*/  @!P1 IMAD.U32 R41, RZ, RZ, UR4 ;  /* 0x00000004ff299e24 */ /* 0x014fee000f8e00ff */
.L_x_96:
[----:B-----5:R-:W-:Y:S01]  /*5220*/  @!P0 FSETP.EQ.AND P2, PT, R41, RZ, PT ;  /* 0x000000ff2900820b */ /* 0x020fe20003f42000 */
[----:B------:R-:W-:Y:S01]  /*5230*/  @!UPT UIADD3 URZ, UPT, UPT, URZ, URZ, URZ ;  /* 0x000000fffffff290 */ /* 0x000fe2000fffe0ff */
[----:B------:R-:W-:Y:S11]  /*5240*/  @!P0 BRA `(.L_x_97) ;  /* 0x0000000000148947 */ /* 0x000ff60003800000 */
[----:B------:R-:W-:Y:S02]  /*5250*/  LOP3.LUT P0, RZ, R85, 0xff, RZ, 0xc0, !PT ;  /* 0x000000ff55ff7812 */ /* 0x000fe4000780c0ff */
[----:B------:R-:W-:Y:S04]  /*5260*/  PLOP3.LUT P2, PT, PT, PT, UP1, 0x80, 0x8 ;  /* 0x000000000008781c */ /* 0x000fe80003f4f018 */
[----:B------:R-:W-:Y:S07]  /*5270*/  PLOP3.LUT P2, PT, P2, PT, PT, 0x8, 0x80 ;  /* 0x000000000080781c */ /* 0x000fee000174e170 */
[----:B------:R-:W-:Y:S11]  /*5280*/  @P0 FSETP.EQ.AND P2, PT, R41, RZ, PT ;  /* 0x000000ff2900020b */ /* 0x000ff60003f42000 */
[----:B------:R-:W-:Y:S02]  /*5290*/  @!UPT UIADD3 URZ, UPT, UPT, URZ, URZ, URZ ;  /* 0x000000fffffff290 */ /* 0x000fe4000fffe0ff */
.L_x_97:
[----:B------:R-:W2:Y:S01]  /*52a0*/  SYNCS.PHASECHK.TRANS64.TRYWAIT P0, [UR21+0x160], R4 ;  /* 0x00016004ff0075a7 */ /* 0x000ea20008001115 */
[----:B------:R-:W-:Y:S04]  /*52b0*/  ELECT P1, URZ, PT ;  /* 0x0000000000ff782f */ /* 0x000fe80003820000 */
[----:B------:R-:W-:Y:S01]  /*52c0*/  PLOP3.LUT P1, PT, P2, P1, PT, 0xf2, 0x2f ;  /* 0x00000000002f781c */ /* 0x000fe20001723e72 */
[----:B------:R-:W-:Y:S01]  /*52d0*/  @!UPT UIADD3 URZ, UPT, UPT, URZ, URZ, URZ ;  /* 0x000000fffffff290 */ /* 0x000fe2000fffe0ff */
[----:B--2---:R-:W-:Y:S11]  /*52e0*/  @!P0 BRA `(.L_x_98) ;  /* 0x0000005800e48947 */ /* 0x004ff60003800000 */
.L_x_211:
[----:B------:R-:W-:Y:S01]  /*52f0*/  @!P1 IADD3 R2, P0, PT, R12, 0x580, RZ ;  /* 0x000005800c029810 */ /* 0x000fe20007f1e0ff */
[----:B------:R-:W-:Y:S01]  /*5300*/  VOTEU.ALL UP0, P1 ;  /* 0x0000000000ff7886 */ /* 0x000fe20000800000 */
[----:B------:R-:W-:Y:S01]  /*5310*/  UMOV UR6, 0x0 ;  /* 0x0000000000067882 */ /* 0x000fe20000000000 */
[----:B------:R-:W-:Y:S01]  /*5320*/  UMOV UR7, 0x10000000 ;  /* 0x1000000000077882 */ /* 0x000fe20000000000 */
[----:B------:R-:W-:Y:S01]  /*5330*/  @!P1 R2UR UR5, R2 ;  /* 0x00000000020592ca */ /* 0x000fe200000e0000 */
[----:B-1----:R-:W-:Y:S01]  /*5340*/  @!P1 IMAD.X R0, RZ, RZ, R13, P0 ;  /* 0x000000ffff009224 */ /* 0x002fe200000e060d */
[----:B------:R-:W-:Y:S01]  /*5350*/  @!UP0 UIADD3 UR32, UPT, UPT, UR21, 0x400, URZ ;  /* 0x0000040015208890 */ /* 0x000fe2000fffe0ff */
[----:B------:R-:W-:Y:S03]  /*5360*/  VOTEU.ALL UP0, P1 ;  /* 0x0000000000ff7886 */ /* 0x000fe60000800000 */
[----:B------:R-:W-:Y:S01]  /*5370*/  @!P1 R2UR UR4, R0 ;  /* 0x00000000000492ca */ /* 0x000fe200000e0000 */
[----:B------:R-:W-:Y:S06]  /*5380*/  @!P1 IMAD.MOV.U32 R0, RZ, RZ, 0x1000 ;  /* 0x00001000ff009424 */ /* 0x000fec00078e00ff */
[----:B------:R-:W-:Y:S06]  /*5390*/  IMAD.U32 R6, RZ, RZ, UR5 ;  /* 0x00000005ff067e24 */ /* 0x000fec000f8e00ff */
[----:B------:R-:W-:Y:S01]  /*53a0*/  IMAD.U32 R7, RZ, RZ, UR4 ;  /* 0x00000004ff077e24 */ /* 0x000fe2000f8e00ff */
[----:B------:R-:W-:Y:S04]  /*53b0*/  @!P1 R2UR UR4, R6 ;  /* 0x00000000060492ca */ /* 0x000fe800000e0000 */
[----:B------:R-:W-:Y:S11]  /*53c0*/  @!P1 R2UR UR5, R7 ;  /* 0x00000000070592ca */ /* 0x000ff600000e0000 */
[----:B------:R-:W-:Y:S02]  /*53d0*/  @!UPT UIADD3 URZ, UPT, UPT, URZ, URZ, URZ ;  /* 0x000000fffffff290 */ /* 0x000fe4000fffe0ff */
[----:B------:R1:W-:Y:S01]  /*53e0*/  @!UP0 UTMALDG.3D [UR32], [UR4], desc[UR6] ;  /* 0x00000620040085b4 */ /* 0x0003e20008011000 */
[----:B------:R1:W-:Y:S01]  /*53f0*/  @!P1 SYNCS.ARRIVE.TRANS64.RED.A0TR RZ, [UR21+0x140], R0 ;  /* 0x00014000ffff99a7 */ /* 0x0003e20008300415 */
[----:B------:R-:W-:Y:S01]  /*5400*/  SYNCS.ARRIVE.TRANS64.RED.A1T0 RZ, [UR50], RZ ;  /* 0x000000ffffff79a7 */ /* 0x000fe20008100432 */
[----:B------:R-:W2:Y:S02]  /*5410*/  SYNCS.PHASECHK.TRANS64.TRYWAIT P0, [UR21+0x168], R4 ;  /* 0x00016804ff0075a7 */ /* 0x000ea40008001115 */
[----:B-12---:R-:W-:Y:S05]  /*5420*/  @!P0 BRA `(.L_x_99) ;  /* 0x0000005800ac8947 */ /* 0x006fea0003800000 */
.L_x_213:
[----:B------:R-:W-:Y:S01]  /*5430*/  @!P1 IADD3 R2, P0, PT, R12, 0x580, RZ ;  /* 0x000005800c029810 */ /* 0x000fe20007f1e0ff */
[----:B------:R-:W-:Y:S01]  /*5440*/  VOTEU.ALL UP0, P1 ;  /* 0x0000000000ff7886 */ /* 0x000fe20000800000 */
[----:B------:R-:W-:Y:S01]  /*5450*/  UMOV UR6, 0x0 ;  /* 0x0000000000067882 */ /* 0x000fe20000000000 */
[----:B------:R-:W-:Y:S01]  /*5460*/  UMOV UR7, 0x10000000 ;  /* 0x1000000000077882 */ /* 0x000fe20000000000 */
[----:B------:R-:W-:Y:S01]  /*5470*/  @!P1 R2UR UR5, R2 ;  /* 0x00000000020592ca */ /* 0x000fe200000e0000 */
[----:B------:R-:W-:Y:S01]  /*5480*/  @!P1 IMAD.X R0, RZ, RZ, R13, P0 ;  /* 0x000000ffff009224 */ /* 0x000fe200000e060d */
[----:B------:R-:W-:Y:S02]  /*5490*/  @!UP0 UIADD3 UR26, UPT, UPT, UR34, 0x40, URZ ;  /* 0x00000040221a8890 */ /* 0x000fe4000fffe0ff */
[----:B------:R-:W-:Y:S02]  /*54a0*/  @!UP0 UIADD3 UR24, UPT, UPT, UR21, 0x1400, URZ ;  /* 0x0000140015188890 */ /* 0x000fe4000fffe0ff */
[----:B------:R-:W-:Y:S01]  /*54b0*/  @!P1 R2UR UR4, R0 ;  /* 0x00000000000492ca */ /* 0x000fe200000e0000 */
[----:B------:R-:W-:Y:S01]  /*54c0*/  VOTEU.ALL UP0, P1 ;  /* 0x0000000000ff7886 */ /* 0x000fe20000800000 */
[----:B------:R-:W-:Y:S01]  /*54d0*/  @!P1 IMAD.MOV.U32 R0, RZ, RZ, 0x1000 ;  /* 0x00001000ff009424 */ /* 0x000fe200078e00ff */
[----:B------:R-:W-:Y:S01]  /*54e0*/  UMOV UR27, UR35 ;  /* 0x00000023001b7c82 */ /* 0x000fe20008000000 */
[----:B------:R-:W-:Y:S03]  /*54f0*/  UMOV UR28, UR36 ;  /* 0x00000024001c7c82 */ /* 0x000fe60008000000 */
        /* <DEDUP_REMOVED lines=8> */
[----:B------:R-:W4:Y:S02]  /*5580*/  SYNCS.PHASECHK.TRANS64.TRYWAIT P0, [UR21+0x170], R4 ;  /* 0x00017004ff0075a7 */ /* 0x000f240008001115 */
[----:B--2-4-:R-:W-:Y:S05]  /*5590*/  @!P0 BRA `(.L_x_100) ;  /* 0x0000005800688947 */ /* 0x014fea0003800000 */
.L_x_215:
[----:B------:R-:W-:Y:S01]  /*55a0*/  @!P1 IADD3 R2, P0, PT, R12, 0x580, RZ ;  /* 0x000005800c029810 */ /* 0x000fe20007f1e0ff */
[----:B------:R-:W-:Y:S01]  /*55b0*/  VOTEU.ALL UP0, P1 ;  /* 0x0000000000ff7886 */ /* 0x000fe20000800000 */
[----:B------:R-:W-:Y:S01]  /*55c0*/  UMOV UR6, 0x0 ;  /* 0x0000000000067882 */ /* 0x000fe20000000000 */
[----:B------:R-:W-:Y:S01]  /*55d0*/  UMOV UR7, 0x10000000 ;  /* 0x1000000000077882 */ /* 0x000fe20000000000 */
[----:B------:R-:W-:Y:S01]  /*55e0*/  @!P1 R2UR UR5, R2 ;  /* 0x00000000020592ca */ /* 0x000fe200000e0000 */
[----:B------:R-:W-:Y:S01]  /*55f0*/  @!P1 IMAD.X R0, RZ, RZ, R13, P0 ;  /* 0x000000ffff009224 */ /* 0x000fe200000e060d */
[----:B------:R-:W-:Y:S01]  /*5600*/  @!UP0 UIADD3 UR18, UPT, UPT, UR34, 0x80, URZ ;  /* 0x0000008022128890 */ /* 0x000fe2000fffe0ff */
[----:B------:R-:W-:Y:S01]  /*5610*/  VIADD R10, R10, 0x1 ;  /* 0x000000010a0a7836 */ /* 0x000fe20000000000 */
        /* <DEDUP_REMOVED lines=16> */
.L_x_217:
[----:B------:R-:W-:Y:S01]  /*5720*/  @!P1 IADD3 R2, P0, PT, R12, 0x580, RZ ;  /* 0x000005800c029810 */ /* 0x000fe20007f1e0ff */
[----:B------:R-:W-:Y:S01]  /*5730*/  VOTEU.ALL UP0, P1 ;  /* 0x0000000000ff7886 */ /* 0x000fe20000800000 */
[----:B------:R-:W-:Y:S01]  /*5740*/  UMOV UR6, 0x0 ;  /* 0x0000000000067882 */ /* 0x000fe20000000000 */
[----:B------:R-:W-:Y:S01]  /*5750*/  UMOV UR7, 0x10000000 ;  /* 0x1000000000077882 */ /* 0x000fe20000000000 */
[----:B------:R-:W-:Y:S01]  /*5760*/  @!P1 R2UR UR5, R2 ;  /* 0x00000000020592ca */ /* 0x000fe200000e0000 */
[----:B------:R-:W-:Y:S01]  /*5770*/  @!P1 IMAD.X R0, RZ, RZ, R13, P0 ;  /* 0x000000ffff009224 */ /* 0x000fe200000e060d */
[----:B------:R-:W-:Y:S01]  /*5780*/  @!UP0 UIADD3 UR10, UPT, UPT, UR34, 0xc0, URZ ;  /* 0x000000c0220a8890 */ /* 0x000fe2000fffe0ff */
[----:B------:R-:W-:Y:S01]  /*5790*/  R2UR UR16, R87 ;  /* 0x00000000571072ca */ /* 0x000fe200000e0000 */
[----:B------:R-:W-:Y:S01]  /*57a0*/  @!UP0 UIADD3 UR8, UPT, UPT, UR21, 0x3400, URZ ;  /* 0x0000340015088890 */ /* 0x000fe2000fffe0ff */
[----:B------:R-:W-:Y:S01]  /*57b0*/  ISETP.NE.AND P0, PT, R10, 0x2, PT ;  /* 0x000000020a00780c */ /* 0x000fe20003f05270 */
[----:B------:R-:W-:Y:S01]  /*57c0*/  @!UP0 UIADD3 UR9, UPT, UPT, UR21, 0x158, URZ ;  /* 0x0000015815098890 */ /* 0x000fe2000fffe0ff */
[----:B------:R-:W-:Y:S01]  /*57d0*/  @!P1 R2UR UR4, R0 ;  /* 0x00000000000492ca */ /* 0x000fe200000e0000 */
[----:B------:R-:W-:Y:S01]  /*57e0*/  VOTEU.ALL UP0, P1 ;  /* 0x0000000000ff7886 */ /* 0x000fe20000800000 */
[----:B------:R-:W-:Y:S01]  /*57f0*/  UMOV UR11, UR35 ;  /* 0x00000023000b7c82 */ /* 0x000fe20008000000 */
[----:B------:R-:W-:Y:S01]  /*5800*/  UMOV UR12, UR36 ;  /* 0x00000024000c7c82 */ /* 0x000fe20008000000 */
[----:B------:R-:W-:Y:S01]  /*5810*/  SEL R0, RZ, 0x1, P0 ;  /* 0x00000001ff007807 */ /* 0x000fe20000000000 */
[----:B------:R-:W-:Y:S01]  /*5820*/  UIADD3 UR31, UPT, UPT, UR13, UR59, URZ ;  /* 0x0000003b0d1f7290 */ /* 0x000fe2000fffe0ff */
[----:B-1----:R-:W-:Y:S01]  /*5830*/  IMAD.U32 R4, RZ, RZ, UR5 ;  /* 0x00000005ff047e24 */ /* 0x002fe2000f8e00ff */
[----:B------:R-:W-:Y:S01]  /*5840*/  LOP3.LUT R11, R11, 0x1, RZ, 0x3c, !PT ;  /* 0x000000010b0b7812 */ /* 0x000fe200078e3cff */
[----:B------:R-:W-:Y:S01]  /*5850*/  UMOV UR36, UR29 ;  /* 0x0000001d00247c82 */ /* 0x000fe20008000000 */
[----:B------:R-:W-:Y:S01]  /*5860*/  LOP3.LUT R9, R9, R0, RZ, 0x3c, !PT ;  /* 0x0000000009097212 */ /* 0x000fe200078e3cff */
[----:B------:R-:W-:Y:S01]  /*5870*/  UIADD3 UR30, UPT, UPT, UR14, UR16, URZ ;  /* 0x000000100e1e7290 */ /* 0x000fe2000fffe0ff */
[----:B------:R-:W-:Y:S01]  /*5880*/  SEL R10, R10, RZ, P0 ;  /* 0x000000ff0a0a7207 */ /* 0x000fe20000000000 */
[----:B------:R-:W-:Y:S01]  /*5890*/  UPLOP3.LUT UP4, UPT, UPT, UPT, UPT, 0x80, 0x8 ;  /* 0x000000000008789c */ /* 0x000fe20003f8f070 */
[----:B------:R-:W-:Y:S01]  /*58a0*/  IMAD.U32 R5, RZ, RZ, UR4 ;  /* 0x00000004ff057e24 */ /* 0x000fe2000f8e00ff */
[----:B------:R-:W-:Y:S04]  /*58b0*/  @!P1 R2UR UR4, R4 ;  /* 0x00000000040492ca */ /* 0x000fe800000e0000 */
[----:B------:R-:W-:Y:S11]  /*58c0*/  @!P1 R2UR UR5, R5 ;  /* 0x00000000050592ca */ /* 0x000ff600000e0000 */
[----:B------:R-:W-:Y:S02]  /*58d0*/  @!UPT UIADD3 URZ, UPT, UPT, URZ, URZ, URZ ;  /* 0x000000fffffff290 */ /* 0x000fe4000fffe0ff */
[----:B------:R1:W-:Y:S01]  /*58e0*/  @!UP0 UTMALDG.3D [UR8], [UR4], desc[UR6] ;  /* 0x00000608040085b4 */ /* 0x0003e20008011000 */
[----:B------:R1:W-:Y:S01]  /*58f0*/  @!P1 SYNCS.ARRIVE.TRANS64.RED.A0TR RZ, [UR21+0x158], R3 ;  /* 0x00015803ffff99a7 */ /* 0x0003e20008300415 */
[----:B------:R-:W-:Y:S01]  /*5900*/  SYNCS.ARRIVE.TRANS64.RED.A1T0 RZ, [UR43], RZ ;  /* 0x000000ffffff79a7 */ /* 0x000fe2000810042b */
[----:B------:R-:W-:Y:S05]  /*5910*/  BRA.U UP2, `(.L_x_102) ;  /* 0xfffffff1025c7547 */ /* 0x000fea000b83ffff */
[----:B-1----:R-:W-:-:S04]  /*5920*/  SHF.L.U32 R3, R11, 0x1f, RZ ;  /* 0x0000001f0b037819 */ /* 0x002fc800000006ff */
[----:B------:R-:W1:Y:S02]  /*5930*/  SYNCS.PHASECHK.TRANS64.TRYWAIT P0, [UR21+0x160], R3 ;  /* 0x00016003ff0075a7 */ /* 0x000e640008001115 */
[----:B-1----:R-:W-:Y:S05]  /*5940*/  @!P0 BRA `(.L_x_103) ;  /* 0x0000005400ac8947 */ /* 0x002fea0003800000 */
.L_x_219:
[----:B------:R-:W2:Y:S02]  /*5950*/  SYNCS.PHASECHK.TRANS64.TRYWAIT P0, [UR21+0x168], R3 ;  /* 0x00016803ff0075a7 */ /* 0x000ea40008001115 */
[----:B--2---:R-:W-:Y:S05]  /*5960*/  @!P0 BRA `(.L_x_104) ;  /* 0x0000005400bc8947 */ /* 0x004fea0003800000 */
.L_x_221:
[----:B------:R-:W2:Y:S02]  /*5970*/  SYNCS.PHASECHK.TRANS64.TRYWAIT P0, [UR21+0x170], R3 ;  /* 0x00017003ff0075a7 */ /* 0x000ea40008001115 */
[----:B--2---:R-:W-:Y:S05]  /*5980*/  @!P0 BRA `(.L_x_105) ;  /* 0x0000005400cc8947 */ /* 0x004fea0003800000 */
.L_x_223:
[----:B-1----:R-:W-:-:S07]  /*5990*/  MOV R0, UR21 ;  /* 0x0000001500007c02 */ /* 0x002fce0008000f00 */
.L_x_106:
[----:B-1----:R-:W-:-:S04]  /*59a0*/  SHF.L.U32 R3, R11, 0x1f, RZ ;  /* 0x0000001f0b037819 */ /* 0x002fc800000006ff */
[----:B------:R1:W2:Y:S03]  /*59b0*/  SYNCS.PHASECHK.TRANS64.TRYWAIT P0, [R0+URZ+0x178], R3 ;  /* 0x00017803000075a7 */ /* 0x0002a600080011ff */
[----:B--2---:R-:W-:Y:S05]  /*59c0*/  @!P0 NANOSLEEP.SYNCS 0x989680 ;  /* 0x009896800000895d */ /* 0x004fea0003900000 */
[----:B------:R-:W2:Y:S02]  /*59d0*/  @!P0 SYNCS.PHASECHK.TRANS64 P0, [R0+URZ+0x178], R3 ;  /* 0x00017803000085a7 */ /* 0x000ea400080010ff */
[----:B--23--:R-:W-:Y:S05]  /*59e0*/  @P0 EXIT ;  /* 0x000000000000094d */ /* 0x00cfea0003800000 */
[----:B------:R-:W-:Y:S05]  /*59f0*/  BRA `(.L_x_106) ;  /* 0xfffffffc00e87947 */ /* 0x000fea000383ffff */
.L_x_91:
[----:B------:R-:W-:-:S06]  /*5a00*/  UISETP.GE.AND UP0, UPT, UR18, 0x4, UPT ;  /* 0x000000041200788c */ /* 0x000fcc000bf06270 */
[----:B------:R-:W-:-:S13]  /*5a10*/  PLOP3.LUT P0, PT, PT, PT, UP0, 0x80, 0x8 ;  /* 0x000000000008781c */ /* 0x000fda0003f0f008 */
[----:B-1----:R-:W-:Y:S05]  /*5a20*/  @!P0 EXIT ;  /* 0x000000000000894d */ /* 0x002fea0003800000 */
[----:B------:R-:W1:Y:S08]  /*5a30*/  S2UR UR4, SR_CgaCtaId ;  /* 0x00000000000479c3 */ /* 0x000e700000008800 */
[----:B------:R-:W-:Y:S01]  /*5a40*/  BAR.SYNC.DEFER_BLOCKING 0x6, 0xa0 ;  /* 0x0182800000007b1d */ /* 0x000fe20000010000 */
[C---:B------:R-:W-:Y:S01]  /*5a50*/  IMAD.SHL.U32 R7, R95.reuse, 0x40, RZ ;  /* 0x000000405f077824 */ /* 0x040fe200078e00ff */
[C---:B------:R-:W-:Y:S01]  /*5a60*/  LOP3.LUT R97, R95.reuse, 0x60, RZ, 0xc0, !PT ;  /* 0x000000605f617812 */ /* 0x040fe200078ec0ff */
[----:B------:R-:W-:-:S02]  /*5a70*/  IMAD.SHL.U32 R4, R95, 0x20, RZ ;  /* 0x000000205f047824 */ /* 0x000fc400078e00ff */
[----:B------:R-:W-:Y:S02]  /*5a80*/  HFMA2 R36, -RZ, RZ, 0, 0 ;  /* 0x00000000ff247431 */ /* 0x000fe400000001ff */
[----:B------:R-:W-:Y:S01]  /*5a90*/  IMAD.SHL.U32 R6, R95, 0x2, RZ ;  /* 0x000000025f067824 */ /* 0x000fe200078e00ff */
[----:B------:R-:W-:Y:S01]  /*5aa0*/  UMOV UR44, 0x400 ;  /* 0x00000400002c7882 */ /* 0x000fe20000000000 */
[----:B------:R-:W2:Y:S01]  /*5ab0*/  LDC.64 R82, c[0x0][0x8b0] ;  /* 0x00022c00ff527b82 */ /* 0x000ea20000000a00 */
[----:B------:R-:W-:Y:S01]  /*5ac0*/  LOP3.LUT R5, R7, 0x180, RZ, 0xc0, !PT ;  /* 0x0000018007057812 */ /* 0x000fe200078ec0ff */
[----:B------:R-:W-:Y:S01]  /*5ad0*/  IMAD.U32 R37, R95, 0x10000, RZ ;  /* 0x000100005f257824 */ /* 0x000fe200078e00ff */
[----:B------:R-:W-:Y:S01]  /*5ae0*/  LOP3.LUT R4, R4, 0xc00, RZ, 0xc0, !PT ;  /* 0x00000c0004047812 */ /* 0x000fe200078ec0ff */
[----:B------:R-:W-:Y:S01]  /*5af0*/  IMAD.MOV.U32 R94, RZ, RZ, RZ ;  /* 0x000000ffff5e7224 */ /* 0x000fe200078e00ff */
[----:B------:R-:W-:Y:S01]  /*5b00*/  LOP3.LUT R6, R5, 0x20, R6, 0xf8, !PT ;  /* 0x0000002005067812 */ /* 0x000fe200078ef806 */
[----:B------:R-:W-:Y:S01]  /*5b10*/  IMAD.SHL.U32 R5, R95, 0x8, RZ ;  /* 0x000000085f057824 */ /* 0x000fe200078e00ff */
[----:B------:R-:W-:Y:S01]  /*5b20*/  LOP3.LUT R4, R4, 0x40, R7, 0xf8, !PT ;  /* 0x0000004004047812 */ /* 0x000fe200078ef807 */
[----:B------:R-:W3:Y:S01]  /*5b30*/  LDC.64 R80, c[0x0][0x8a8] ;  /* 0x00022a00ff507b82 */ /* 0x000ee20000000a00 */
[----:B------:R-:W-:Y:S01]  /*5b40*/  LOP3.LUT R37, R37, 0x600000, RZ, 0xc0, !PT ;  /* 0x0060000025257812 */ /* 0x000fe200078ec0ff */
[----:B------:R-:W-:Y:S01]  /*5b50*/  IMAD.MOV.U32 R89, RZ, RZ, RZ ;  /* 0x000000ffff597224 */ /* 0x000fe200078e00ff */
[----:B------:R-:W-:-:S02]  /*5b60*/  LOP3.LUT R95, R95, 0x2, RZ, 0xc0, !PT ;  /* 0x000000025f5f7812 */ /* 0x000fc400078ec0ff */
[----:B------:R-:W-:Y:S02]  /*5b70*/  CS2R R92, SRZ ;  /* 0x00000000005c7805 */ /* 0x000fe4000001ff00 */
[----:B------:R-:W-:Y:S01]  /*5b80*/  LOP3.LUT R5, R6, 0x30, R5, 0x78, !PT ;  /* 0x0000003006057812 */ /* 0x000fe200078e7805 */
[----:B------:R-:W4:Y:S01]  /*5b90*/  LDCU UR57, c[0x0][0x370] ;  /* 0x00006e00ff3977ac */ /* 0x000f220008000800 */
[----:B------:R-:W-:Y:S01]  /*5ba0*/  LOP3.LUT R4, R4, 0x200, R7, 0xf8, !PT ;  /* 0x0000020004047812 */ /* 0x000fe200078ef807 */
[----:B------:R-:W-:Y:S01]  /*5bb0*/  IMAD.MOV R90, RZ, RZ, -R95 ;  /* 0x000000ffff5a7224 */ /* 0x000fe200078e0a5f */
[----:B------:R-:W-:Y:S01]  /*5bc0*/  MOV R91, RZ ;  /* 0x000000ff005b7202 */ /* 0x000fe20000000f00 */
[----:B-1----:R-:W-:Y:S01]  /*5bd0*/  ULEA UR44, UR4, UR44, 0x18 ;  /* 0x0000002c042c7291 */ /* 0x002fe2000f8ec0ff */
[----:B------:R-:W-:Y:S01]  /*5be0*/  LOP3.LUT R84, R4, R5, RZ, 0xfc, !PT ;  /* 0x0000000504547212 */ /* 0x000fe200078efcff */
[----:B------:R-:W1:Y:S02]  /*5bf0*/  LDCU.64 UR62, c[0x0][0x348] ;  /* 0x00006900ff3e77ac */ /* 0x000e640008000a00 */
[----:B------:R-:W-:-:S02]  /*5c00*/  UIADD3 UR4, UPT, UPT, UR44, 0x4400, URZ ;  /* 0x000044002c047890 */ /* 0x000fc4000fffe0ff */
[----:B------:R-:W-:-:S03]  /*5c10*/  UIADD3 UR5, UPT, UPT, UR44, 0x400, URZ ;  /* 0x000004002c057890 */ /* 0x000fc6000fffe0ff */
[----:B------:R-:W4:Y:S01]  /*5c20*/  LDS R0, [UR44+0x240] ;  /* 0x0002402cff007984 */ /* 0x000f220008000800 */
[----:B------:R-:W1:Y:S01]  /*5c30*/  LDCU UR43, c[0x0][0xb0c] ;  /* 0x00016180ff2b77ac */ /* 0x000e620008000800 */
[----:B------:R-:W-:Y:S02]  /*5c40*/  IMAD.U32 R96, RZ, RZ, UR4 ;  /* 0x00000004ff607e24 */ /* 0x000fe4000f8e00ff */
[----:B------:R-:W-:Y:S01]  /*5c50*/  IMAD.U32 R98, RZ, RZ, UR5 ;  /* 0x00000005ff627e24 */ /* 0x000fe2000f8e00ff */
[----:B------:R-:W1:Y:S01]  /*5c60*/  LDCU UR39, c[0x0][0xb30] ;  /* 0x00016600ff2777ac */ /* 0x000e620008000800 */
[----:B------:R-:W1:Y:S01]  /*5c70*/  LDCU.64 UR46, c[0x0][0x888] ;  /* 0x00011100ff2e77ac */ /* 0x000e620008000a00 */
[----:B------:R-:W1:Y:S01]  /*5c80*/  LDCU.64 UR40, c[0x0][0xb28] ;  /* 0x00016500ff2877ac */ /* 0x000e620008000a00 */
[----:B------:R-:W1:Y:S01]  /*5c90*/  LDCU.64 UR60, c[0x0][0x890] ;  /* 0x00011200ff3c77ac */ /* 0x000e620008000a00 */
[----:B------:R-:W1:Y:S01]  /*5ca0*/  LDCU.128 UR52, c[0x0][0xb10] ;  /* 0x00016200ff3477ac */ /* 0x000e620008000c00 */
[----:B------:R-:W1:Y:S02]  /*5cb0*/  LDCU UR56, c[0x0][0x374] ;  /* 0x00006e80ff3877ac */ /* 0x000e640008000800 */
[----:B-1234-:R-:W-:-:S07]  /*5cc0*/  IMAD.IADD R37, R0, 0x1, R37 ;  /* 0x0000000100257824 */ /* 0x01efce00078e0225 */
.L_x_148:
[C---:B------:R-:W-:Y:S02]  /*5cd0*/  LEA R3, R89.reuse, UR44, 0x3 ;  /* 0x0000002c59037c11 */ /* 0x040fe4000f8e18ff */
[----:B------:R-:W-:Y:S02]  /*5ce0*/  SHF.L.U32 R0, R92, 0x1f, RZ ;  /* 0x0000001f5c007819 */ /* 0x000fe400000006ff */
[----:B------:R-:W-:Y:S02]  /*5cf0*/  LEA R5, R89, UR44, 0x4 ;  /* 0x0000002c59057c11 */ /* 0x000fe4000f8e20ff */
[----:B-1----:R-:W1:Y:S02]  /*5d00*/  SYNCS.PHASECHK.TRANS64.TRYWAIT P0, [R3+URZ+0x190], R0 ;  /* 0x00019000030075a7 */ /* 0x002e6400080011ff */
[----:B-1----:R-:W-:Y:S05]  /*5d10*/  @!P0 BRA `(.L_x_107) ;  /* 0x0000005400008947 */ /* 0x002fea0003800000 */
.L_x_224:
[----:B------:R-:W2:Y:S01]  /*5d20*/  LDS.128 R4, [R5+0x220] ;  /* 0x0002200005047984 */ /* 0x000ea20000000c00 */
[----:B------:R-:W-:Y:S01]  /*5d30*/  UISETP.GE.AND UP0, UPT, UR42, 0x1, UPT ;  /* 0x000000012a00788c */ /* 0x000fe2000bf06270 */
[----:B------:R-:W-:Y:S01]  /*5d40*/  @!PT LDS RZ, [RZ] ;  /* 0x00000000fffff984 */ /* 0x000fe20000000800 */
[----:B------:R-:W-:Y:S01]  /*5d50*/  @!PT LDS RZ, [RZ] ;  /* 0x00000000fffff984 */ /* 0x000fe20000000800 */
[----:B------:R-:W-:Y:S01]  /*5d60*/  @!PT LDS RZ, [RZ] ;  /* 0x00000000fffff984 */ /* 0x000fe20000000800 */
[----:B------:R-:W-:Y:S01]  /*5d70*/  @!PT LDS RZ, [RZ] ;  /* 0x00000000fffff984 */ /* 0x000fe20000000800 */
[----:B------:R3:W-:Y:S06]  /*5d80*/  MEMBAR.ALL.CTA ;  /* 0x0000000000007992 */ /* 0x0007ec0000008000 */
[----:B---3--:R-:W3:Y:S01]  /*5d90*/  FENCE.VIEW.ASYNC.S ;  /* 0x00000000000073c6 */ /* 0x008ee20000000000 */
[----:B--2---:R-:W-:Y:S11]  /*5da0*/  LOP3.LUT P0, RZ, R6, 0x1, RZ, 0xc0, !PT ;  /* 0x0000000106ff7812 */ /* 0x004ff6000780c0ff */
[----:B------:R-:W-:Y:S02]  /*5db0*/  @!UPT UIADD3 URZ, UPT, UPT, URZ, URZ, URZ ;  /* 0x000000fffffff290 */ /* 0x000fe4000fffe0ff */
[----:B---3--:R-:W-:Y:S01]  /*5dc0*/  VOTEU.ANY UP1, P0 ;  /* 0x0000000000ff7886 */ /* 0x008fe20000020100 */
[----:B------:R-:W-:Y:S01]  /*5dd0*/  PLOP3.LUT P0, PT, PT, PT, UP1, 0x80, 0x8 ;  /* 0x000000000008781c */ /* 0x000fe20003f0f018 */
[----:B------:R-:W-:Y:S11]  /*5de0*/  UP2UR UR45, UPR, URZ, 0x2 ;  /* 0x00000002ff2d7883 */ /* 0x000ff60008000000 */
[----:B------:R-:W-:Y:S01]  /*5df0*/  @!UPT UIADD3 URZ, UPT, UPT, URZ, URZ, URZ ;  /* 0x000000fffffff290 */ /* 0x000fe2000fffe0ff */
[----:B-1----:R-:W-:Y:S02]  /*5e00*/  @P0 SHF.R.U32.HI R0, RZ, 0x10, R5 ;  /* 0x00000010ff000819 */ /* 0x002fe40000011605 */
        /* <DEDUP_REMOVED lines=12> */
[----:B------:R-:W2:Y:S01]  /*5ed0*/  LDCU UR12, c[0x0][0xb20] ;  /* 0x00016400ff0c77ac */ /* 0x000ea20008000800 */
[----:B------:R-:W-:Y:S02]  /*5ee0*/  UIMAD.WIDE.U32 UR4, UR56, UR55, URZ ;  /* 0x00000037380472a5 */ /* 0x000fe4000f8e00ff */
[----:B------:R-:W-:Y:S02]  /*5ef0*/  UIMAD.WIDE.U32 UR6, UR57, UR52, URZ ;  /* 0x00000034390672a5 */ /* 0x000fe4000f8e00ff */
[----:B------:R-:W-:Y:S02]  /*5f00*/  UISETP.NE.AND UP0, UPT, UR54, 0x1, UPT ;  /* 0x000000013600788c */ /* 0x000fe4000bf05270 */
[----:B------:R-:W-:Y:S02]  /*5f10*/  UIMAD.WIDE.U32 UR8, UR37, UR55, URZ ;  /* 0x00000037250872a5 */ /* 0x000fe4000f8e00ff */
[----:B------:R-:W-:Y:S02]  /*5f20*/  UIMAD.WIDE.U32 UR10, UR38, UR52, URZ ;  /* 0x00000034260a72a5 */ /* 0x000fe4000f8e00ff */
[----:B------:R-:W-:Y:S02]  /*5f30*/  UISETP.NE.AND UP1, UPT, UR43, 0x1, UPT ;  /* 0x000000012b00788c */ /* 0x000fe4000bf25270 */
[----:B------:R-:W-:Y:S01]  /*5f40*/  UISETP.NE.AND UP2, UPT, UR42, 0x1, UPT ;  /* 0x000000012a00788c */ /* 0x000fe2000bf45270 */
[----:B------:R-:W-:Y:S02]  /*5f50*/  UMOV UR4, UR5 ;  /* 0x0000000500047c82 */ /* 0x000fe40008000000 */
[----:B--2---:R-:W-:Y:S03]  /*5f60*/  USHF.R.U32.HI UR5, URZ, UR12, UR4 ;  /* 0x0000000cff057299 */ /* 0x004fe60008011604 */
[----:B------:R-:W-:Y:S02]  /*5f70*/  UMOV UR4, UR7 ;  /* 0x0000000700047c82 */ /* 0x000fe40008000000 */
[----:B------:R-:W-:Y:S02]  /*5f80*/  USHF.R.U32.HI UR7, URZ, UR53, UR4 ;  /* 0x00000035ff077299 */ /* 0x000fe40008011604 */
[----:B------:R-:W-:Y:S02]  /*5f90*/  USEL UR4, UR56, UR5, !UP0 ;  /* 0x0000000538047287 */ /* 0x000fe4000c000000 */
[----:B------:R-:W-:Y:S01]  /*5fa0*/  USEL UR7, UR57, UR7, !UP1 ;  /* 0x0000000739077287 */ /* 0x000fe2000c800000 */
[----:B------:R-:W-:Y:S01]  /*5fb0*/  UMOV UR5, UR9 ;  /* 0x0000000900057c82 */ /* 0x000fe20008000000 */
[----:B------:R-:W-:Y:S02]  /*5fc0*/  UIMAD.WIDE.U32 UR8, UR4, UR40, URZ ;  /* 0x00000028040872a5 */ /* 0x000fe4000f8e00ff */
[----:B------:R-:W-:Y:S03]  /*5fd0*/  USHF.R.U32.HI UR6, URZ, UR12, UR5 ;  /* 0x0000000cff067299 */ /* 0x000fe60008011605 */
[----:B------:R-:W-:Y:S01]  /*5fe0*/  UMOV UR5, UR11 ;  /* 0x0000000b00057c82 */ /* 0x000fe20008000000 */
[----:B------:R-:W-:Y:S02]  /*5ff0*/  UIMAD.WIDE.U32 UR10, UR7, UR40, URZ ;  /* 0x00000028070a72a5 */ /* 0x000fe4000f8e00ff */
[----:B------:R-:W-:Y:S02]  /*6000*/  USHF.R.U32.HI UR12, URZ, UR53, UR5 ;  /* 0x00000035ff0c7299 */ /* 0x000fe40008011605 */
[----:B------:R-:W-:Y:S01]  /*6010*/  USEL UR6, UR37, UR6, !UP0 ;  /* 0x0000000625067287 */ /* 0x000fe2000c000000 */
[----:B------:R-:W-:Y:S02]  /*6020*/  UMOV UR5, UR9 ;  /* 0x0000000900057c82 */ /* 0x000fe40008000000 */
[----:B------:R-:W-:Y:S01]  /*6030*/  UMOV UR10, UR11 ;  /* 0x0000000b000a7c82 */ /* 0x000fe20008000000 */
[----:B------:R-:W-:Y:S02]  /*6040*/  @UP2 USHF.R.U32.HI UR4, URZ, UR41, UR5 ;  /* 0x00000029ff042299 */ /* 0x000fe40008011605 */
[----:B------:R-:W-:Y:S02]  /*6050*/  @UP2 USHF.R.U32.HI UR7, URZ, UR41, UR10 ;  /* 0x00000029ff072299 */ /* 0x000fe4000801160a */
[----:B------:R-:W-:Y:S02]  /*6060*/  UIMAD UR4, UR42, UR4, URZ ;  /* 0x000000042a0472a4 */ /* 0x000fe4000f8e02ff */
[----:B------:R-:W-:Y:S02]  /*6070*/  UIMAD.WIDE.U32 UR10, UR6, UR40, URZ ;  /* 0x00000028060a72a5 */ /* 0x000fe4000f8e00ff */
[----:B------:R-:W-:Y:S02]  /*6080*/  USEL UR5, UR38, UR12, !UP1 ;  /* 0x0000000c26057287 */ /* 0x000fe4000c800000 */
[----:B------:R-:W-:Y:S02]  /*6090*/  UIMAD UR8, UR42, UR7, URZ ;  /* 0x000000072a0872a4 */ /* 0x000fe4000f8e02ff */
[----:B------:R-:W-:Y:S03]  /*60a0*/  UISETP.GE.AND UP0, UPT, UR6, UR4, UPT ;  /* 0x000000040600728c */ /* 0x000fe6000bf06270 */
[----:B------:R-:W-:Y:S01]  /*60b0*/  UMOV UR4, UR11 ;  /* 0x0000000b00047c82 */ /* 0x000fe20008000000 */
[----:B------:R-:W-:Y:S02]  /*60c0*/  UISETP.GE.OR UP0, UPT, UR5, UR8, UP0 ;  /* 0x000000080500728c */ /* 0x000fe40008706670 */
[----:B------:R-:W-:Y:S02]  /*60d0*/  USHF.R.U32.HI UR4, URZ, UR41, UR4 ;  /* 0x00000029ff047299 */ /* 0x000fe40008011604 */
[----:B------:R-:W-:Y:S02]  /*60e0*/  UIMAD.WIDE.U32 UR8, UR5, UR40, URZ ;  /* 0x00000028050872a5 */ /* 0x000fe4000f8e00ff */
[----:B------:R-:W-:Y:S02]  /*60f0*/  USEL UR11, UR6, UR4, !UP2 ;  /* 0x00000004060b7287 */ /* 0x000fe4000d000000 */
[----:B------:R-:W-:Y:S02]  /*6100*/  UIADD3 UR8, UPT, UPT, -UR5, URZ, URZ ;  /* 0x000000ff05087290 */ /* 0x000fe4000fffe1ff */
[----:B------:R-:W-:Y:S01]  /*6110*/  UIADD3 UR10, UPT, UPT, -UR11, URZ, URZ ;  /* 0x000000ff0b0a7290 */ /* 0x000fe2000fffe1ff */
[----:B------:R-:W-:Y:S01]  /*6120*/  @!UP0 UMOV UR4, UR9 ;  /* 0x0000000900048c82 */ /* 0x000fe20008000000 */
[----:B------:R-:W-:Y:S02]  /*6130*/  UIADD3 UR9, UPT, UPT, -UR6, URZ, URZ ;  /* 0x000000ff06097290 */ /* 0x000fe4000fffe1ff */
[----:B------:R-:W-:Y:S02]  /*6140*/  @!UP0 USHF.R.U32.HI UR4, URZ, UR41, UR4 ;  /* 0x00000029ff048299 */ /* 0x000fe40008011604 */
[----:B------:R-:W-:Y:S02]  /*6150*/  UIMAD UR10, UR42, UR10, UR6 ;  /* 0x0000000a2a0a72a4 */ /* 0x000fe4000f8e0206 */
[----:B------:R-:W-:Y:S04]  /*6160*/  @!UP0 USEL UR4, UR5, UR4, !UP2 ;  /* 0x0000000405048287 */ /* 0x000fe8000d000000 */
[----:B------:R-:W-:Y:S02]  /*6170*/  @!UP0 UIMAD UR10, UR7, UR10, UR4 ;  /* 0x0000000a070a82a4 */ /* 0x000fe4000f8e0204 */
[----:B------:R-:W-:Y:S02]  /*6180*/  @!UP0 UIADD3 UR11, UPT, UPT, UR11, -UR4, URZ ;  /* 0x800000040b0b8290 */ /* 0x000fe4000fffe0ff */
[----:B------:R-:W-:Y:S02]  /*6190*/  UIMAD UR7, UR43, UR8, UR38 ;  /* 0x000000082b0772a4 */ /* 0x000fe4000f8e0226 */
[----:B------:R-:W-:Y:S02]  /*61a0*/  @!UP0 UIMAD UR6, UR11, UR42, UR5 ;  /* 0x0000002a0b0682a4 */ /* 0x000fe4000f8e0205 */
[----:B------:R-:W-:Y:S01]  /*61b0*/  UIMAD UR4, UR54, UR9, UR37 ;  /* 0x00000009360472a4 */ /* 0x000fe2000f8e0225 */
[----:B------:R-:W-:Y:S02]  /*61c0*/  @!UP0 UMOV UR5, UR10 ;  /* 0x0000000a00058c82 */ /* 0x000fe40008000000 */
[----:B------:R-:W-:Y:S02]  /*61d0*/  UIMAD UR38, UR5, UR43, UR7 ;  /* 0x0000002b052672a4 */ /* 0x000fe4000f8e0207 */
[----:B------:R-:W-:Y:S11]  /*61e0*/  UIMAD UR37, UR6, UR54, UR4 ;  /* 0x00000036062572a4 */ /* 0x000ff6000f8e0204 */
[----:B------:R-:W-:Y:S01]  /*61f0*/  @!UPT UIADD3 URZ, UPT, UPT, URZ, URZ, URZ ;  /* 0x000000fffffff290 */ /* 0x000fe2000fffe0ff */
.L_x_108:
[----:B------:R-:W-:Y:S01]  /*6200*/  UISETP.NE.AND UP0, UPT, UR39, 0x1, UPT ;  /* 0x000000012700788c */ /* 0x000fe2000bf05270 */
[----:B------:R-:W-:Y:S01]  /*6210*/  IADD3 R89, PT, PT, R89, 0x1, RZ ;  /* 0x0000000159597810 */ /* 0x000fe20007ffe0ff */
[----:B------:R-:W-:Y:S02]  /*6220*/  UIADD3 UR11, UPT, UPT, UR44, 0x400, URZ ;  /* 0x000004002c0b7890 */ /* 0x000fe4000fffe0ff */
[----:B------:R-:W-:Y:S02]  /*6230*/  USHF.L.U32 UR50, UR30, 0x6, URZ ;  /* 0x000000061e327899 */ /* 0x000fe400080006ff */
[----:B------:R-:W-:Y:S05]  /*6240*/  USHF.L.U32 UR49, UR31, 0x8, URZ ;  /* 0x000000081f317899 */ /* 0x000fea00080006ff */
[----:B------:R-:W2:Y:S01]  /*6250*/  @!UP0 LDCU.128 UR12, c[0x0][0xb10] ;  /* 0x00016200ff0c87ac */ /* 0x000ea20008000c00 */
[----:B------:R-:W3:Y:S01]  /*6260*/  @!UP0 LDCU UR5, c[0x0][0xb0c] ;  /* 0x00016180ff0587ac */ /* 0x000ee20008000800 */
[----:B------:R-:W4:Y:S01]  /*6270*/  @!UP0 LDCU UR10, c[0x0][0xb20] ;  /* 0x00016400ff0a87ac */ /* 0x000f220008000800 */
[----:B--2---:R-:W-:Y:S02]  /*6280*/  UIMAD.WIDE.U32 UR8, UR38, UR12, URZ ;  /* 0x0000000c260872a5 */ /* 0x004fe4000f8e00ff */
[----:B------:R-:W-:Y:S02]  /*6290*/  UIMAD.WIDE.U32 UR6, UR37, UR15, URZ ;  /* 0x0000000f250672a5 */ /* 0x000fe4000f8e00ff */
[----:B------:R-:W-:Y:S03]  /*62a0*/  @!UP0 UISETP.NE.AND UP1, UPT, UR14, 0x1, UPT ;  /* 0x000000010e00888c */ /* 0x000fe6000bf25270 */
[----:B------:R-:W-:Y:S01]  /*62b0*/  @!UP0 UMOV UR4, UR9 ;  /* 0x0000000900048c82 */ /* 0x000fe20008000000 */
[----:B---3--:R-:W-:Y:S02]  /*62c0*/  @!UP0 UISETP.NE.AND UP2, UPT, UR5, 0x1, UPT ;  /* 0x000000010500888c */ /* 0x008fe4000bf45270 */
[----:B------:R-:W-:Y:S01]  /*62d0*/  @!UP0 USHF.R.U32.HI UR4, URZ, UR13, UR4 ;  /* 0x0000000dff048299 */ /* 0x000fe20008011604 */
[----:B------:R-:W-:Y:S02]  /*62e0*/  @!UP0 UMOV UR6, UR7 ;  /* 0x0000000700068c82 */ /* 0x000fe40008000000 */
[----:B----4-:R-:W-:Y:S02]  /*62f0*/  @!UP0 USHF.R.U32.HI UR6, URZ, UR10, UR6 ;  /* 0x0000000aff068299 */ /* 0x010fe40008011606 */
[----:B------:R-:W-:Y:S02]  /*6300*/  @!UP0 USEL UR7, UR38, UR4, !UP2 ;  /* 0x0000000426078287 */ /* 0x000fe4000d000000 */
[----:B------:R-:W-:Y:S04]  /*6310*/  @!UP0 USEL UR6, UR37, UR6, !UP1 ;  /* 0x0000000625068287 */ /* 0x000fe8000c800000 */
[----:B------:R-:W-:Y:S02]  /*6320*/  @!UP0 UIADD3 UR4, UPT, UPT, -UR7, UR6, URZ ;  /* 0x0000000607048290 */ /* 0x000fe4000fffe1ff */
[----:B------:R-:W-:Y:S02]  /*6330*/  @!UP0 UIADD3 UR6, UPT, UPT, UR7, -UR6, URZ ;  /* 0x8000000607068290 */ /* 0x000fe4000fffe0ff */
[----:B------:R-:W-:Y:S02]  /*6340*/  @!UP0 UIMAD UR38, UR4, UR5, UR38 ;  /* 0x00000005042682a4 */ /* 0x000fe4000f8e0226 */
[----:B------:R-:W-:Y:S02]  /*6350*/  @!UP0 UIMAD UR37, UR6, UR14, UR37 ;  /* 0x0000000e062582a4 */ /* 0x000fe4000f8e0225 */
[----:B------:R-:W-:Y:S09]  /*6360*/  ULOP3.LUT UP0, URZ, UR11, 0x1b0, URZ, 0xc0, !UPT ;  /* 0x000001b00bff7892 */ /* 0x000ff2000f80c0ff */
[----:B------:R-:W-:Y:S05]  /*6370*/  BRA.U !UP0, `(.L_x_109) ;  /* 0x0000000108407547 */ /* 0x000fea000b800000 */
[----:B------:R-:W2:Y:S01]  /*6380*/  LDCU.64 UR8, c[0x4][0x88] ;  /* 0x01001100ff0877ac */ /* 0x000ea20008000a00 */
[----:B------:R-:W-:Y:S01]  /*6390*/  MOV R3, 0x0 ;  /* 0x0000000000037802 */ /* 0x000fe20000000f00 */
[----:B------:R-:W-:Y:S02]  /*63a0*/  HFMA2 R12, -RZ, RZ, 0, 5.9604644775390625e-08 ;  /* 0x00000001ff0c7431 */ /* 0x000fe400000001ff */
[----:B------:R-:W-:Y:S02]  /*63b0*/  IMAD.MOV.U32 R8, RZ, RZ, 0x70 ;  /* 0x00000070ff087424 */ /* 0x000fe400078e00ff */
[----:B------:R-:W-:Y:S01]  /*63c0*/  IMAD.MOV.U32 R13, RZ, RZ, RZ ;  /* 0x000000ffff0d7224 */ /* 0x000fe200078e00ff */
[----:B------:R-:W3:Y:S01]  /*63d0*/  LDCU.64 UR6, c[0x4][0x90] ;  /* 0x01001200ff0677ac */ /* 0x000ee20008000a00 */
[----:B------:R-:W4:Y:S01]  /*63e0*/  LDC.64 R2, c[0x4][R3] ;  /* 0x0100000003027b82 */ /* 0x000f220000000a00 */
[----:B------:R-:W1:Y:S01]  /*63f0*/  LDCU.64 UR4, c[0x4][0x8] ;  /* 0x01000100ff0477ac */ /* 0x000e620008000a00 */
[----:B--2---:R-:W-:Y:S01]  /*6400*/  MOV R5, UR9 ;  /* 0x0000000900057c02 */ /* 0x004fe20008000f00 */
[----:B------:R-:W-:Y:S01]  /*6410*/  IMAD.U32 R4, RZ, RZ, UR8 ;  /* 0x00000008ff047e24 */ /* 0x000fe2000f8e00ff */
[----:B---3--:R-:W-:Y:S01]  /*6420*/  MOV R7, UR7 ;  /* 0x0000000700077c02 */ /* 0x008fe20008000f00 */
[----:B------:R-:W-:Y:S01]  /*6430*/  IMAD.U32 R6, RZ, RZ, UR6 ;  /* 0x00000006ff067e24 */ /* 0x000fe2000f8e00ff */
[----:B-1----:R-:W-:Y:S01]  /*6440*/  MOV R11, UR5 ;  /* 0x00000005000b7c02 */ /* 0x002fe20008000f00 */
[----:B------:R-:W-:Y:S02]  /*6450*/  IMAD.U32 R10, RZ, RZ, UR4 ;  /* 0x00000004ff0a7e24 */ /* 0x000fe4000f8e00ff */
[----:B------:R-:W-:Y:S07]  /*6460*/  LEPC R20, `(.L_x_109) ;  /* 0x000000001014794e */ /* 0x000fee0000000000 */
[----:B----45:R-:W-:Y:S05]  /*6470*/  CALL.ABS.NOINC R2 ;  /* 0x0000000002007343 */ /* 0x030fea0003c00000 */
.L_x_109:
[----:B------:R-:W-:Y:S01]  /*6480*/  LOP3.LUT P0, RZ, R96, 0x1b0, RZ, 0xc0, !PT ;  /* 0x000001b060ff7812 */ /* 0x000fe2000780c0ff */
[----:B------:R-:W-:Y:S11]  /*6490*/  BSSY.RECONVERGENT B6, `(.L_x_110) ;  /* 0x0000013000067945 */ /* 0x000ff60003800200 */
[----:B------:R-:W-:Y:S01]  /*64a0*/  @!UPT UIADD3 URZ, UPT, UPT, URZ, URZ, URZ ;  /* 0x000000fffffff290 */ /* 0x000fe2000fffe0ff */
[----:B------:R-:W-:Y:S05]  /*64b0*/  @!P0 BRA `(.L_x_111) ;  /* 0x0000000000408947 */ /* 0x000fea0003800000 */
        /* <DEDUP_REMOVED lines=16> */
.L_x_111:
[----:B------:R-:W-:Y:S05]  /*65c0*/  BSYNC.RECONVERGENT B6 ;  /* 0x0000000000067941 */ /* 0x000fea0003800200 */
.L_x_110:
[----:B------:R-:W-:Y:S01]  /*65d0*/  R2UR UR4, R88 ;  /* 0x00000000580472ca */ /* 0x000fe200000e0000 */
[----:B------:R-:W-:Y:S01]  /*65e0*/  UISETP.NE.U32.AND UP0, UPT, UR60, URZ, UPT ;  /* 0x000000ff3c00728c */ /* 0x000fe2000bf05070 */
[----:B------:R-:W-:Y:S02]  /*65f0*/  ISETP.NE.U32.AND P4, PT, R82, RZ, PT ;  /* 0x000000ff5200720c */ /* 0x000fe40003f85070 */
[----:B------:R-:W-:Y:S01]  /*6600*/  ISETP.NE.U32.AND P2, PT, RZ, UR46, PT ;  /* 0x0000002eff007c0c */ /* 0x000fe2000bf45070 */
[----:B------:R-:W-:Y:S01]  /*6610*/  UISETP.NE.AND.EX UP1, UPT, UR61, URZ, UPT, UP0 ;  /* 0x000000ff3d00728c */ /* 0x000fe2000bf25300 */
[----:B------:R-:W-:Y:S01]  /*6620*/  ISETP.NE.AND.EX P4, PT, R83, RZ, PT, P4 ;  /* 0x000000ff5300720c */ /* 0x000fe20003f85340 */
[----:B------:R-:W-:Y:S01]  /*6630*/  UPLOP3.LUT UP0, UPT, UPT, UPT, UPT, 0x40, 0x4 ;  /* 0x000000000004789c */ /* 0x000fe20003f0e870 */
[----:B------:R-:W-:Y:S05]  /*6640*/  ISETP.NE.AND.EX P2, PT, RZ, UR47, PT, P2 ;  /* 0x0000002fff007c0c */ /* 0x000fea000bf45320 */
[----:B------:R-:W-:Y:S06]  /*6650*/  UISETP.NE.AND UP2, UPT, UR4, URZ, UPT ;  /* 0x000000ff0400728c */ /* 0x000fec000bf45270 */
[----:B------:R-:W-:Y:S05]  /*6660*/  PLOP3.LUT P1, PT, PT, PT, UP2, 0x80, 0x8 ;  /* 0x000000000008781c */ /* 0x000fea0003f2f028 */
[----:B------:R-:W-:Y:S06]  /*6670*/  @UP2 UPLOP3.LUT UP0, UPT, UPT, UPT, UP1, 0x80, 0x8 ;  /* 0x000000000008289c */ /* 0x000fec0003f0f010 */
[----:B------:R-:W-:Y:S01]  /*6680*/  PLOP3.LUT P0, PT, PT, PT, UP0, 0x80, 0x8 ;  /* 0x000000000008781c */ /* 0x000fe20003f0f008 */
[----:B------:R-:W-:Y:S01]  /*6690*/  @!UPT UIADD3 URZ, UPT, UPT, URZ, URZ, URZ ;  /* 0x000000fffffff290 */ /* 0x000fe2000fffe0ff */
[----:B------:R-:W-:Y:S11]  /*66a0*/  BRA.U !UP1, `(.L_x_112) ;  /* 0x00000001093c7547 */ /* 0x000ff6000b800000 */
[----:B------:R-:W-:Y:S01]  /*66b0*/  UISETP.NE.U32.AND UP0, UPT, UR46, URZ, UPT ;  /* 0x000000ff2e00728c */ /* 0x000fe2000bf05070 */
[----:B-1----:R-:W-:Y:S01]  /*66c0*/  HFMA2 R0, -RZ, RZ, 0, 5.9604644775390625e-08 ;  /* 0x00000001ff007431 */ /* 0x002fe200000001ff */
[----:B------:R-:W1:Y:S01]  /*66d0*/  LDCU.64 UR8, c[0x0][0x358] ;  /* 0x00006b00ff0877ac */ /* 0x000e620008000a00 */
[----:B------:R-:W-:Y:S01]  /*66e0*/  IMAD.MOV.U32 R85, RZ, RZ, 0x1 ;  /* 0x00000001ff557424 */ /* 0x000fe200078e00ff */
[----:B------:R-:W-:Y:S06]  /*66f0*/  UISETP.NE.AND.EX UP0, UPT, UR47, URZ, UPT, UP0 ;  /* 0x000000ff2f00728c */ /* 0x000fec000bf05300 */
        /* <DEDUP_REMOVED lines=9> */
[----:B--23--:R-:W-:Y:S02]  /*6790*/  @!P3 IMAD.U32 R41, RZ, RZ, UR4 ;  /* 0x00000004ff29be24 */ /* 0x00cfe4000f8e00ff */
.L_x_112:
[----:B------:R-:W-:Y:S05]  /*67a0*/  @!P4 BRA `(.L_x_113) ;  /* 0x000000000024c947 */ /* 0x000fea0003800000 */
[----:B------:R-:W-:Y:S01]  /*67b0*/  ISETP.NE.U32.AND P3, PT, R80, RZ, PT ;  /* 0x000000ff5000720c */ /* 0x000fe20003f65070 */
[----:B------:R-:W2:Y:S03]  /*67c0*/  LDCU.64 UR4, c[0x0][0x358] ;  /* 0x00006b00ff0477ac */ /* 0x000ea60008000a00 */
[----:B------:R-:W-:Y:S11]  /*67d0*/  ISETP.NE.AND.EX P3, PT, R81, RZ, PT, P3 ;  /* 0x000000ff5100720c */ /* 0x000ff60003f65330 */
[----:B------:R-:W-:Y:S02]  /*67e0*/  @!UPT UIADD3 URZ, UPT, UPT, URZ, URZ, URZ ;  /* 0x000000fffffff290 */ /* 0x000fe4000fffe0ff */
[----:B------:R-:W3:Y:S01]  /*67f0*/  @P3 LDC.64 R2, c[0x0][0x8a8] ;  /* 0x00022a00ff023b82 */ /* 0x000ee20000000a00 */
[----:B-1----:R-:W-:Y:S04]  /*6800*/  @P3 IMAD R0, R82, UR36, RZ ;  /* 0x0000002452003c24 */ /* 0x002fe8000f8e02ff */
[----:B---3--:R-:W-:Y:S05]  /*6810*/  @P3 IMAD.WIDE R2, R0, 0x4, R2 ;  /* 0x0000000400023825 */ /* 0x008fea00078e0202 */
[----:B--2--5:R2:W5:Y:S02]  /*6820*/  @P3 LDG.E R38, desc[UR4][R2.64] ;  /* 0x0000000402263981 */ /* 0x024564000c1e1900 */
[----:B--2---:R-:W3:Y:S02]  /*6830*/  @!P3 LDC R38, c[0x0][0x8a0] ;  /* 0x00022800ff26bb82 */ /* 0x004ee40000000800 */
.L_x_113:
[----:B-----5:R-:W-:Y:S01]  /*6840*/  FSETP.NEU.AND P4, PT, R41, RZ, PT ;  /* 0x000000ff2900720b */ /* 0x020fe20003f8d000 */
[----:B------:R-:W-:Y:S01]  /*6850*/  BSSY B1, `(.L_x_114) ;  /* 0x0000042000017945 */ /* 0x000fe20003800000 */
[----:B------:R-:W-:Y:S01]  /*6860*/  SEL R6, RZ, 0xffffffff, P2 ;  /* 0xffffffffff067807 */ /* 0x000fe20001000000 */
[----:B------:R-:W-:Y:S01]  /*6870*/  IMAD.MOV.U32 R100, RZ, RZ, 0x1 ;  /* 0x00000001ff647424 */ /* 0x000fe200078e00ff */
[----:B------:R-:W-:Y:S02]  /*6880*/  LOP3.LUT P3, RZ, R85, 0xff, RZ, 0xc0, !PT ;  /* 0x000000ff55ff7812 */ /* 0x000fe4000786c0ff */
[----:B------:R-:W-:Y:S02]  /*6890*/  CS2R R78, SRZ ;  /* 0x00000000004e7805 */ /* 0x000fe4000001ff00 */
[----:B------:R-:W-:Y:S02]  /*68a0*/  @P1 SEL R3, RZ, 0xffffffff, P4 ;  /* 0xffffffffff031807 */ /* 0x000fe40002000000 */
[----:B------:R-:W-:Y:S02]  /*68b0*/  CS2R R76, SRZ ;  /* 0x00000000004c7805 */ /* 0x000fe4000001ff00 */
[----:B------:R-:W-:Y:S02]  /*68c0*/  LEA R2, R93, UR44, 0x3 ;  /* 0x0000002c5d027c11 */ /* 0x000fe4000f8e18ff */
[----:B------:R-:W-:Y:S02]  /*68d0*/  CS2R R74, SRZ ;  /* 0x00000000004a7805 */ /* 0x000fe4000001ff00 */
[----:B------:R-:W-:Y:S02]  /*68e0*/  @P0 SEL R3, R6, R3, !P3 ;  /* 0x0000000306030207 */ /* 0x000fe40005800000 */
[----:B------:R-:W-:Y:S02]  /*68f0*/  CS2R R72, SRZ ;  /* 0x0000000000487805 */ /* 0x000fe4000001ff00 */
[----:B------:R-:W-:Y:S02]  /*6900*/  LEA R71, R36, UR44, 0x3 ;  /* 0x0000002c24477c11 */ /* 0x000fe4000f8e18ff */
[----:B------:R-:W-:Y:S02]  /*6910*/  @P1 LOP3.LUT R3, R3, 0x1, RZ, 0xc0, !PT ;  /* 0x0000000103031812 */ /* 0x000fe400078ec0ff */
[----:B------:R-:W-:Y:S02]  /*6920*/  SHF.L.U32 R4, R94, 0x1f, RZ ;  /* 0x0000001f5e047819 */ /* 0x000fe400000006ff */
[----:B------:R-:W-:Y:S02]  /*6930*/  ISETP.NE.U32.OR P6, PT, R3, 0x1, !P1 ;  /* 0x000000010300780c */ /* 0x000fe40004fc5470 */
[----:B------:R-:W-:Y:S02]  /*6940*/  PLOP3.LUT P2, PT, PT, PT, UP1, 0x80, 0x8 ;  /* 0x000000000008781c */ /* 0x000fe40003f4f018 */
[----:B------:R-:W-:Y:S02]  /*6950*/  LEA.HI R39, R36, R36, RZ, 0x1 ;  /* 0x0000002424277211 */ /* 0x000fe400078f08ff */
[----:B------:R-:W-:Y:S02]  /*6960*/  SEL R3, RZ, 0xffffffff, P4 ;  /* 0xffffffffff037807 */ /* 0x000fe40002000000 */
[----:B------:R-:W-:Y:S01]  /*6970*/  P2R R102, PR, RZ, 0x40 ;  /* 0x00000040ff667803 */ /* 0x000fe20000000000 */
[C---:B-1----:R-:W-:Y:S01]  /*6980*/  IMAD.SHL.U32 R0, R39.reuse, 0x80, RZ ;  /* 0x0000008027007824 */ /* 0x042fe200078e00ff */
[----:B------:R-:W-:Y:S03]  /*6990*/  LOP3.LUT R39, R39, 0xffe, RZ, 0xc0, !PT ;  /* 0x00000ffe27277812 */ /* 0x000fe600078ec0ff */
[----:B------:R-:W-:Y:S02]  /*69a0*/  @P6 SHF.L.U32 R5, R91, 0x1f, RZ ;  /* 0x0000001f5b056819 */ /* 0x000fe400000006ff */
[----:B------:R-:W-:Y:S01]  /*69b0*/  @P2 SEL R3, R6, R3, !P3 ;  /* 0x0000000306032207 */ /* 0x000fe20005800000 */
[----:B------:R-:W-:Y:S01]  /*69c0*/  IMAD.IADD R39, R36, 0x1, -R39 ;  /* 0x0000000124277824 */ /* 0x000fe200078e0a27 */
[----:B------:R-:W1:Y:S01]  /*69d0*/  @P6 SYNCS.PHASECHK.TRANS64.TRYWAIT P1, [R2+URZ+0x140], R5 ;  /* 0x00014005020065a7 */ /* 0x000e6200080211ff */
[----:B------:R-:W-:Y:S02]  /*69e0*/  LOP3.LUT R0, R0, 0xffffff00, RZ, 0xc0, !PT ;  /* 0xffffff0000007812 */ /* 0x000fe400078ec0ff */
[----:B------:R-:W-:Y:S03]  /*69f0*/  LOP3.LUT R3, R3, 0x1, RZ, 0xc0, !PT ;  /* 0x0000000103037812 */ /* 0x000fe600078ec0ff */
[----:B------:R-:W-:Y:S01]  /*6a00*/  IMAD.IADD R0, R37, 0x1, R0 ;  /* 0x0000000125007824 */ /* 0x000fe200078e0200 */
[----:B------:R-:W-:Y:S03]  /*6a10*/  ISETP.NE.U32.AND P5, PT, R3, 0x1, PT ;  /* 0x000000010300780c */ /* 0x000fe60003fa5070 */
[----:B------:R-:W-:Y:S01]  /*6a20*/  IMAD R39, R39, 0x100000, R0 ;  /* 0x0010000027277824 */ /* 0x000fe200078e0200 */
[----:B------:R-:W-:Y:S01]  /*6a30*/  P2R R101, PR, RZ, 0x20 ;  /* 0x00000020ff657803 */ /* 0x000fe20000000000 */
[----:B------:R2:W4:Y:S01]  /*6a40*/  SYNCS.PHASECHK.TRANS64.TRYWAIT P0, [R71+URZ+0x1b0], R4 ;  /* 0x0001b004470075a7 */ /* 0x00052200080011ff */
[----:B-1----:R-:W-:Y:S01]  /*6a50*/  @P6 SEL R100, RZ, 0x1, !P1 ;  /* 0x00000001ff646807 */ /* 0x002fe20004800000 */
[----:B--2---:R-:W-:Y:S06]  /*6a60*/  @!P6 BRA `(.L_x_115) ;  /* 0x000000000080e947 */ /* 0x004fec0003800000 */
[----:B------:R-:W-:Y:S01]  /*6a70*/  @P5 IMAD R6, R93, 0x1000, R84 ;  /* 0x000010005d065824 */ /* 0x000fe200078e0254 */
[----:B------:R-:W1:Y:S01]  /*6a80*/  S2R R0, SR_CgaCtaId ;  /* 0x0000000000007919 */ /* 0x000e620000008800 */
[----:B------:R-:W-:Y:S01]  /*6a90*/  ISETP.NE.AND P1, PT, R100, RZ, PT ;  /* 0x000000ff6400720c */ /* 0x000fe20003f25270 */
[----:B------:R-:W-:Y:S01]  /*6aa0*/  BSSY B0, `(.L_x_116) ;  /* 0x000000b000007945 */ /* 0x000fe20003800000 */
[----:B------:R-:W-:Y:S01]  /*6ab0*/  @P5 VIADD R5, R6, UR44 ;  /* 0x0000002c06055c36 */ /* 0x000fe20008000000 */
[----:B------:R-:W-:Y:S02]  /*6ac0*/  CS2R R74, SRZ ;  /* 0x00000000004a7805 */ /* 0x000fe4000001ff00 */
[----:B------:R-:W-:Y:S02]  /*6ad0*/  CS2R R72, SRZ ;  /* 0x0000000000487805 */ /* 0x000fe4000001ff00 */
[----:B------:R-:W-:Y:S01]  /*6ae0*/  CS2R R78, SRZ ;  /* 0x00000000004e7805 */ /* 0x000fe2000001ff00 */
[----:B------:R-:W-:Y:S01]  /*6af0*/  @P5 IMAD R5, R95, -0x10, R5 ;  /* 0xfffffff05f055824 */ /* 0x000fe200078e0205 */
[----:B------:R-:W-:Y:S04]  /*6b00*/  CS2R R76, SRZ ;  /* 0x00000000004c7805 */ /* 0x000fe8000001ff00 */
[----:B------:R-:W-:Y:S05]  /*6b10*/  @P1 BRA `(.L_x_117) ;  /* 0x00000000000c1947 */ /* 0x000fea0003800000 */
[----:B------:R-:W-:Y:S04]  /*6b20*/  SHF.L.U32 R3, R91, 0x1f, RZ ;  /* 0x0000001f5b037819 */ /* 0x000fe800000006ff */
[----:B------:R-:W2:Y:S02]  /*6b30*/  SYNCS.PHASECHK.TRANS64.TRYWAIT P1, [R2+URZ+0x140], R3 ;  /* 0x00014003020075a7 */ /* 0x000ea400080211ff */
[----:B--2---:R-:W-:Y:S05]  /*6b40*/  @!P1 BRA `(.L_x_118) ;  /* 0x0000004400889947 */ /* 0x004fea0003800000 */
.L_x_117:
[----:B------:R-:W-:Y:S05]  /*6b50*/  BSYNC B0 ;  /* 0x0000000000007941 */ /* 0x000fea0003800000 */
.L_x_116:
[----:B------:R-:W-:Y:S01]  /*6b60*/  ISETP.NE.AND P1, PT, R101, RZ, PT ;  /* 0x000000ff6500720c */ /* 0x000fe20003f25270 */
[----:B--2---:R-:W-:Y:S02]  /*6b70*/  VIADD R3, R2, 0x160 ;  /* 0x0000016002037836 */ /* 0x004fe40000000000 */
[----:B------:R-:W-:Y:S03]  /*6b80*/  VIADD R93, R93, 0x1 ;  /* 0x000000015d5d7836 */ /* 0x000fe60000000000 */
[----:B-1----:R-:W-:Y:S07]  /*6b90*/  PRMT R0, R0, 0x654, R3 ;  /* 0x0000065400007816 */ /* 0x002fee0000000003 */
[----:B------:R1:W2:Y:S04]  /*6ba0*/  @P1 LDS.128 R72, [R6+UR44+0x400] ;  /* 0x0004002c06481984 */ /* 0x0002a80008000c00 */
[----:B------:R1:W1:Y:S01]  /*6bb0*/  @P1 LDS.128 R76, [R5+0x410] ;  /* 0x00041000054c1984 */ /* 0x0002620000000c00 */
[C---:B------:R-:W-:Y:S01]  /*6bc0*/  ISETP.NE.AND P1, PT, R93.reuse, 0x4, PT ;  /* 0x000000045d00780c */ /* 0x040fe20003f25270 */
[----:B------:R-:W-:Y:S01]  /*6bd0*/  @!PT LDS RZ, [RZ] ;  /* 0x00000000fffff984 */ /* 0x000fe20000000800 */
[----:B------:R-:W-:Y:S01]  /*6be0*/  @!PT LDS RZ, [RZ] ;  /* 0x00000000fffff984 */ /* 0x000fe20000000800 */
[----:B------:R-:W-:Y:S01]  /*6bf0*/  @!PT LDS RZ, [RZ] ;  /* 0x00000000fffff984 */ /* 0x000fe20000000800 */
[----:B------:R-:W-:Y:S01]  /*6c00*/  @!PT LDS RZ, [RZ] ;  /* 0x00000000fffff984 */ /* 0x000fe20000000800 */
[----:B------:R5:W-:Y:S06]  /*6c10*/  MEMBAR.ALL.CTA ;  /* 0x0000000000007992 */ /* 0x000bec0000008000 */
[----:B-----5:R-:W5:Y:S01]  /*6c20*/  FENCE.VIEW.ASYNC.S ;  /* 0x00000000000073c6 */ /* 0x020f620000000000 */
[----:B------:R-:W-:Y:S01]  /*6c30*/  SEL R93, R93, RZ, P1 ;  /* 0x000000ff5d5d7207 */ /* 0x000fe20000800000 */
[----:B-----5:R5:W-:Y:S02]  /*6c40*/  SYNCS.ARRIVE.TRANS64.RED.A1T0 RZ, [R0+URZ], RZ ;  /* 0x000000ff00ff79a7 */ /* 0x020be400081004ff */
[----:B-----5:R-:W-:Y:S04]  /*6c50*/  SEL R0, RZ, 0x1, P1 ;  /* 0x00000001ff007807 */ /* 0x020fe80000800000 */
[----:B--2---:R-:W-:Y:S02]  /*6c60*/  LOP3.LUT R91, R91, R0, RZ, 0x3c, !PT ;  /* 0x000000005b5b7212 */ /* 0x004fe400078e3cff */
.L_x_115:
[----:B------:R-:W-:Y:S05]  /*6c70*/  BSYNC B1 ;  /* 0x0000000000017941 */ /* 0x000fea0003800000 */
.L_x_114:
[----:B------:R-:W-:Y:S04]  /*6c80*/  SHF.R.U32.HI R3, RZ, 0x15, R39 ;  /* 0x00000015ff037819 */ /* 0x000fe80000011627 */
[----:B------:R-:W-:Y:S01]  /*6c90*/  LOP3.LUT P1, RZ, R3, 0x3, R86, 0x48, !PT ;  /* 0x0000000303ff7812 */ /* 0x000fe20007824856 */
[----:B------:R-:W-:Y:S01]  /*6ca0*/  @!UPT UIADD3 URZ, UPT, UPT, URZ, URZ, URZ ;  /* 0x000000fffffff290 */ /* 0x000fe2000fffe0ff */
[----:B----4-:R-:W-:Y:S11]  /*6cb0*/  @P0 BRA `(.L_x_119) ;  /* 0x0000000000080947 */ /* 0x010ff60003800000 */
[----:B------:R-:W2:Y:S02]  /*6cc0*/  SYNCS.PHASECHK.TRANS64.TRYWAIT P0, [R71+URZ+0x1b0], R4 ;  /* 0x0001b004470075a7 */ /* 0x000ea400080011ff */
[----:B--2---:R-:W-:Y:S05]  /*6cd0*/  @!P0 BRA `(.L_x_120) ;  /* 0x0000004400388947 */ /* 0x004fea0003800000 */
.L_x_119:
[----:B------:R-:W-:Y:S05]  /*6ce0*/  @!P1 BRA `(.L_x_121) ;  /* 0x0000000000409947 */ /* 0x000fea0003800000 */
[----:B------:R-:W1:Y:S01]  /*6cf0*/  LDCU.64 UR8, c[0x4][0x78] ;  /* 0x01000f00ff0877ac */ /* 0x000e620008000a00 */
[----:B------:R-:W-:Y:S01]  /*6d00*/  MOV R3, 0x0 ;  /* 0x0000000000037802 */ /* 0x000fe20000000f00 */
[----:B------:R-:W-:Y:S02]  /*6d10*/  HFMA2 R12, -RZ, RZ, 0, 5.9604644775390625e-08 ;  /* 0x00000001ff0c7431 */ /* 0x000fe400000001ff */
[----:B------:R-:W-:Y:S02]  /*6d20*/  IMAD.MOV.U32 R8, RZ, RZ, 0x192 ;  /* 0x00000192ff087424 */ /* 0x000fe400078e00ff */
[----:B------:R-:W-:Y:S01]  /*6d30*/  IMAD.MOV.U32 R13, RZ, RZ, RZ ;  /* 0x000000ffff0d7224 */ /* 0x000fe200078e00ff */
[----:B------:R-:W4:Y:S01]  /*6d40*/  LDCU.64 UR6, c[0x4][0x80] ;  /* 0x01001000ff0677ac */ /* 0x000f220008000a00 */
[----:B------:R-:W3:Y:S01]  /*6d50*/  LDC.64 R2, c[0x4][R3] ;  /* 0x0100000003027b82 */ /* 0x000ee20000000a00 */
[----:B------:R-:W5:Y:S01]  /*6d60*/  LDCU.64 UR4, c[0x4][0x18] ;  /* 0x01000300ff0477ac */ /* 0x000f620008000a00 */
[----:B-1----:R-:W-:Y:S01]  /*6d70*/  MOV R5, UR9 ;  /* 0x0000000900057c02 */ /* 0x002fe20008000f00 */
[----:B--2---:R-:W-:Y:S01]  /*6d80*/  IMAD.U32 R4, RZ, RZ, UR8 ;  /* 0x00000008ff047e24 */ /* 0x004fe2000f8e00ff */
[----:B----4-:R-:W-:Y:S01]  /*6d90*/  MOV R7, UR7 ;  /* 0x0000000700077c02 */ /* 0x010fe20008000f00 */
[----:B------:R-:W-:Y:S01]  /*6da0*/  IMAD.U32 R6, RZ, RZ, UR6 ;  /* 0x00000006ff067e24 */ /* 0x000fe2000f8e00ff */
[----:B-----5:R-:W-:Y:S01]  /*6db0*/  MOV R11, UR5 ;  /* 0x00000005000b7c02 */ /* 0x020fe20008000f00 */
[----:B------:R-:W-:Y:S02]  /*6dc0*/  IMAD.U32 R10, RZ, RZ, UR4 ;  /* 0x00000004ff0a7e24 */ /* 0x000fe4000f8e00ff */
[----:B------:R-:W-:Y:S07]  /*6dd0*/  LEPC R20, `(.L_x_121) ;  /* 0x000000001014794e */ /* 0x000fee0000000000 */
[----:B---3--:R-:W-:Y:S05]  /*6de0*/  CALL.ABS.NOINC R2 ;  /* 0x0000000002007343 */ /* 0x008fea0003c00000 */
.L_x_121:
[-C--:B------:R-:W-:Y:S01]  /*6df0*/  F2FP.F16.E4M3.UNPACK_B R42, R72.reuse ;  /* 0x00000048ff2a723e */ /* 0x080fe200020006ff */
[----:B------:R-:W-:Y:S05]  /*6e00*/  WARPSYNC.ALL ;  /* 0x0000000000007948 */ /* 0x000fea0003800000 */
[----:B------:R-:W-:Y:S01]  /*6e10*/  R2UR UR4, R39 ;  /* 0x00000000270472ca */ /* 0x000fe200000e0000 */
[--C-:B------:R-:W-:Y:S01]  /*6e20*/  HADD2.F32 R40, -RZ, R42.reuse.H0_H0 ;  /* 0x2000002aff287230 */ /* 0x100fe20000004100 */
[----:B------:R-:W-:Y:S01]  /*6e30*/  F2FP.F16.E4M3.UNPACK_B R43, R72.H1 ;  /* 0x00000048ff2b723e */ /* 0x000fe200030006ff */
[----:B------:R-:W-:Y:S01]  /*6e40*/  HADD2.F32 R42, -RZ, R42.H1_H1 ;  /* 0x3000002aff2a7230 */ /* 0x000fe20000004100 */
[-C--:B------:R-:W-:Y:S01]  /*6e50*/  F2FP.F16.E4M3.UNPACK_B R45, R73.reuse ;  /* 0x00000049ff2d723e */ /* 0x080fe200020006ff */
[----:B------:R-:W-:Y:S01]  /*6e60*/  BSSY.RECONVERGENT B0, `(.L_x_122) ;  /* 0x0000099000007945 */ /* 0x000fe20003800200 */
[----:B------:R-:W-:Y:S01]  /*6e70*/  F2FP.F16.E4M3.UNPACK_B R47, R73.H1 ;  /* 0x00000049ff2f723e */ /* 0x000fe200030006ff */
[--C-:B------:R-:W-:Y:S01]  /*6e80*/  HADD2.F32 R44, -RZ, R43.reuse.H0_H0 ;  /* 0x2000002bff2c7230 */ /* 0x100fe20000004100 */
[-C--:B------:R-:W-:Y:S01]  /*6e90*/  F2FP.F16.E4M3.UNPACK_B R49, R74.reuse ;  /* 0x0000004aff31723e */ /* 0x080fe200020006ff */
[----:B------:R-:W-:Y:S01]  /*6ea0*/  HADD2.F32 R46, -RZ, R43.H1_H1 ;  /* 0x3000002bff2e7230 */ /* 0x000fe20000004100 */
[----:B------:R-:W-:Y:S01]  /*6eb0*/  F2FP.F16.E4M3.UNPACK_B R51, R74.H1 ;  /* 0x0000004aff33723e */ /* 0x000fe200030006ff */
[--C-:B------:R-:W-:Y:S01]  /*6ec0*/  HADD2.F32 R43, -RZ, R45.reuse.H0_H0 ;  /* 0x2000002dff2b7230 */ /* 0x100fe20000004100 */
[-C--:B------:R-:W-:Y:S01]  /*6ed0*/  F2FP.F16.E4M3.UNPACK_B R53, R75.reuse ;  /* 0x0000004bff35723e */ /* 0x080fe200020006ff */
[----:B-12---:R-:W-:Y:S01]  /*6ee0*/  LDTM.16dp32bit_t0_t15.x32 R4, tmem[UR4] ;  /* 0x00000004000479ee */ /* 0x006fe20008a80000 */
[----:B------:R-:W3:Y:S01]  /*6ef0*/  LDTM.16dp32bit_t16_t31.x32 R4, tmem[UR4+0x20] ;  /* 0x00002004000479ee */ /* 0x000ee20008aa0000 */
[----:B------:R-:W-:Y:S01]  /*6f00*/  IADD3 R112, PT, PT, R84, UR44, RZ ;  /* 0x0000002c54707c10 */ /* 0x000fe2000fffe0ff */
[----:B------:R-:W-:Y:S01]  /*6f10*/  HADD2.F32 R48, -RZ, R45.H1_H1 ;  /* 0x3000002dff307230 */ /* 0x000fe20000004100 */
[----:B------:R-:W-:Y:S01]  /*6f20*/  SHF.L.U32 R103, R90, 0x4, RZ ;  /* 0x000000045a677819 */ /* 0x000fe200000006ff */
[----:B------:R-:W-:Y:S01]  /*6f30*/  HADD2.F32 R52, -RZ, R49.H1_H1 ;  /* 0x30000031ff347230 */ /* 0x000fe20000004100 */
[----:B------:R-:W-:Y:S01]  /*6f40*/  F2FP.F16.E4M3.UNPACK_B R55, R75.H1 ;  /* 0x0000004bff37723e */ /* 0x000fe200030006ff */
[----:B------:R-:W-:Y:S01]  /*6f50*/  HADD2.F32 R56, -RZ, R53.H1_H1 ;  /* 0x30000035ff387230 */ /* 0x000fe20000004100 */
[-C--:B------:R-:W-:Y:S01]  /*6f60*/  F2FP.F16.E4M3.UNPACK_B R57, R76.reuse ;  /* 0x0000004cff39723e */ /* 0x080fe200020006ff */
[--C-:B------:R-:W-:Y:S01]  /*6f70*/  HADD2.F32 R45, -RZ, R47.reuse.H0_H0 ;  /* 0x2000002fff2d7230 */ /* 0x100fe20000004100 */
[----:B------:R-:W-:Y:S01]  /*6f80*/  F2FP.F16.E4M3.UNPACK_B R59, R76.H1 ;  /* 0x0000004cff3b723e */ /* 0x000fe200030006ff */
[----:B------:R-:W-:Y:S01]  /*6f90*/  HADD2.F32 R50, -RZ, R47.H1_H1 ;  /* 0x3000002fff327230 */ /* 0x000fe20000004100 */
[-C--:B------:R-:W-:Y:S01]  /*6fa0*/  F2FP.F16.E4M3.UNPACK_B R61, R77.reuse ;  /* 0x0000004dff3d723e */ /* 0x080fe200020006ff */
[----:B------:R-:W-:Y:S01]  /*6fb0*/  HADD2.F32 R47, -RZ, R49.H0_H0 ;  /* 0x20000031ff2f7230 */ /* 0x000fe20000004100 */
[----:B------:R-:W-:Y:S01]  /*6fc0*/  F2FP.F16.E4M3.UNPACK_B R63, R77.H1 ;  /* 0x0000004dff3f723e */ /* 0x000fe200030006ff */
[----:B------:R-:W-:Y:S01]  /*6fd0*/  HADD2.F32 R60, -RZ, R57.H1_H1 ;  /* 0x30000039ff3c7230 */ /* 0x000fe20000004100 */
[-C--:B------:R-:W-:Y:S01]  /*6fe0*/  F2FP.F16.E4M3.UNPACK_B R65, R78.reuse ;  /* 0x0000004eff41723e */ /* 0x080fe200020006ff */
[----:B------:R-:W-:Y:S01]  /*6ff0*/  HADD2.F32 R64, -RZ, R61.H1_H1 ;  /* 0x3000003dff407230 */ /* 0x000fe20000004100 */
[----:B------:R-:W-:Y:S01]  /*7000*/  F2FP.F16.E4M3.UNPACK_B R67, R78.H1 ;  /* 0x0000004eff43723e */ /* 0x000fe200030006ff */
[----:B------:R-:W-:Y:S01]  /*7010*/  HADD2.F32 R49, -RZ, R51.H0_H0 ;  /* 0x20000033ff317230 */ /* 0x000fe20000004100 */
[----:B------:R-:W-:Y:S01]  /*7020*/  ISETP.NE.AND P0, PT, R97, RZ, PT ;  /* 0x000000ff6100720c */ /* 0x000fe20003f05270 */
[----:B------:R-:W-:Y:S01]  /*7030*/  HADD2.F32 R68, -RZ, R65.H1_H1 ;  /* 0x30000041ff447230 */ /* 0x000fe20000004100 */
[----:B------:R-:W-:Y:S01]  /*7040*/  ISETP.NE.AND P6, PT, R102, RZ, PT ;  /* 0x000000ff6600720c */ /* 0x000fe20003fc5270 */
[----:B------:R-:W-:Y:S02]  /*7050*/  HADD2.F32 R54, -RZ, R51.H1_H1 ;  /* 0x30000033ff367230 */ /* 0x000fe40000004100 */
[C---:B---3--:R-:W-:Y:S01]  /*7060*/  FMUL R0, R38.reuse, R4 ;  /* 0x0000000426007220 */ /* 0x048fe20000400000 */
[C---:B------:R-:W-:Y:S01]  /*7070*/  FMUL R2, R38.reuse, R5 ;  /* 0x0000000526027220 */ /* 0x040fe20000400000 */
[C---:B------:R-:W-:Y:S01]  /*7080*/  FMUL R4, R38.reuse, R8 ;  /* 0x0000000826047220 */ /* 0x040fe20000400000 */
[C---:B------:R-:W-:Y:S01]  /*7090*/  FMUL R5, R38.reuse, R9 ;  /* 0x0000000926057220 */ /* 0x040fe20000400000 */
[C---:B------:R-:W-:Y:S01]  /*70a0*/  FFMA R0, R41.reuse, R40, R0 ;  /* 0x0000002829007223 */ /* 0x040fe20000000000 */
[C---:B------:R-:W-:Y:S01]  /*70b0*/  FFMA R2, R41.reuse, R42, R2 ;  /* 0x0000002a29027223 */ /* 0x040fe20000000002 */
[C---:B------:R-:W-:Y:S01]  /*70c0*/  FMUL R8, R38.reuse, R12 ;  /* 0x0000000c26087220 */ /* 0x040fe20000400000 */
[C---:B------:R-:W-:Y:S01]  /*70d0*/  FMUL R9, R38.reuse, R13 ;  /* 0x0000000d26097220 */ /* 0x040fe20000400000 */
[----:B------:R-:W-:Y:S02]  /*70e0*/  HADD2.F32 R51, -RZ, R53.H0_H0 ;  /* 0x20000035ff337230 */ /* 0x000fe40000004100 */
[C---:B------:R-:W-:Y:S01]  /*70f0*/  FMUL R12, R38.reuse, R16 ;  /* 0x00000010260c7220 */ /* 0x040fe20000400000 */
        /* <DEDUP_REMOVED lines=13> */
[C---:B------:R-:W-:Y:S01]  /*71d0*/  FFMA R3, R41.reuse, R44, R3 ;  /* 0x0000002c29037223 */ /* 0x040fe20000000003 */
[----:B------:R-:W-:Y:S01]  /*71e0*/  F2FP.F16.E4M3.UNPACK_B R40, R79 ;  /* 0x0000004fff28723e */ /* 0x000fe200020006ff */
[C---:B------:R-:W-:Y:S01]  /*71f0*/  FFMA R7, R41.reuse, R46, R7 ;  /* 0x0000002e29077223 */ /* 0x040fe20000000007 */
[C---:B------:R-:W-:Y:S01]  /*7200*/  FFMA R4, R41.reuse, R43, R4 ;  /* 0x0000002b29047223 */ /* 0x040fe20000000004 */
[----:B------:R-:W-:Y:S01]  /*7210*/  F2FP.F16.E4M3.UNPACK_B R42, R79.H1 ;  /* 0x0000004fff2a723e */ /* 0x000fe200030006ff */
[C---:B------:R-:W-:Y:S01]  /*7220*/  FFMA R5, R41.reuse, R48, R5 ;  /* 0x0000003029057223 */ /* 0x040fe20000000005 */
[----:B------:R-:W-:Y:S01]  /*7230*/  FFMA R6, R41, R45, R6 ;  /* 0x0000002d29067223 */ /* 0x000fe20000000006 */
[----:B------:R-:W-:Y:S01]  /*7240*/  F2FP.SATFINITE.E4M3.F32.PACK_AB_MERGE_C R99, R7, R3, RZ ;  /* 0x000000030763723e */ /* 0x000fe200048070ff */
[C---:B------:R-:W-:Y:S01]  /*7250*/  FFMA R11, R41.reuse, R50, R11 ;  /* 0x00000032290b7223 */ /* 0x040fe2000000000b */
[C---:B------:R-:W-:Y:S01]  /*7260*/  FFMA R8, R41.reuse, R47, R8 ;  /* 0x0000002f29087223 */ /* 0x040fe20000000008 */
[----:B------:R-:W-:Y:S01]  /*7270*/  FMUL R10, R38, R14 ;  /* 0x0000000e260a7220 */ /* 0x000fe20000400000 */
[----:B------:R-:W-:Y:S01]  /*7280*/  F2FP.SATFINITE.E4M3.F32.PACK_AB_MERGE_C R104, R2, R0, R99 ;  /* 0x000000000268723e */ /* 0x000fe20004807063 */
[----:B------:R-:W-:Y:S01]  /*7290*/  FFMA R9, R41, R52, R9 ;  /* 0x0000003429097223 */ /* 0x000fe20000000009 */
[----:B------:R-:W-:Y:S01]  /*72a0*/  F2FP.SATFINITE.E4M3.F32.PACK_AB_MERGE_C R105, R11, R6, RZ ;  /* 0x000000060b69723e */ /* 0x000fe200048070ff */
[----:B------:R-:W-:Y:S01]  /*72b0*/  FFMA R10, R41, R49, R10 ;  /* 0x00000031290a7223 */ /* 0x000fe2000000000a */
[----:B------:R-:W-:Y:S01]  /*72c0*/  IADD3 R99, PT, PT, R112, R103, RZ ;  /* 0x0000006770637210 */ /* 0x000fe20007ffe0ff */
[C---:B------:R-:W-:Y:S01]  /*72d0*/  FMUL R15, R38.reuse, R15 ;  /* 0x0000000f260f7220 */ /* 0x040fe20000400000 */
[--C-:B------:R-:W-:Y:S01]  /*72e0*/  HADD2.F32 R53, -RZ, R55.reuse.H0_H0 ;  /* 0x20000037ff357230 */ /* 0x100fe20000004100 */
[----:B------:R-:W-:Y:S01]  /*72f0*/  F2FP.SATFINITE.E4M3.F32.PACK_AB_MERGE_C R105, R5, R4, R105 ;  /* 0x000000040569723e */ /* 0x000fe20004807069 */
[----:B------:R-:W-:Y:S02]  /*7300*/  HADD2.F32 R58, -RZ, R55.H1_H1 ;  /* 0x30000037ff3a7230 */ /* 0x000fe40000004100 */
[C---:B------:R-:W-:Y:S01]  /*7310*/  FFMA R15, R41.reuse, R54, R15 ;  /* 0x00000036290f7223 */ /* 0x040fe2000000000f */
[C---:B------:R-:W-:Y:S01]  /*7320*/  FFMA R12, R41.reuse, R51, R12 ;  /* 0x00000033290c7223 */ /* 0x040fe2000000000c */
[C---:B------:R-:W-:Y:S01]  /*7330*/  FFMA R13, R41.reuse, R56, R13 ;  /* 0x00000038290d7223 */ /* 0x040fe2000000000d */
[----:B------:R-:W-:Y:S02]  /*7340*/  HADD2.F32 R55, -RZ, R57.H0_H0 ;  /* 0x20000039ff377230 */ /* 0x000fe40000004100 */
[C---:B------:R-:W-:Y:S01]  /*7350*/  FMUL R14, R38.reuse, R18 ;  /* 0x00000012260e7220 */ /* 0x040fe20000400000 */
[C---:B------:R-:W-:Y:S01]  /*7360*/  FMUL R19, R38.reuse, R19 ;  /* 0x0000001326137220 */ /* 0x040fe20000400000 */
[--C-:B------:R-:W-:Y:S02]  /*7370*/  HADD2.F32 R57, -RZ, R59.reuse.H0_H0 ;  /* 0x2000003bff397230 */ /* 0x100fe40000004100 */
[C---:B------:R-:W-:Y:S01]  /*7380*/  FMUL R18, R38.reuse, R22 ;  /* 0x0000001626127220 */ /* 0x040fe20000400000 */
[C---:B------:R-:W-:Y:S01]  /*7390*/  FFMA R14, R41.reuse, R53, R14 ;  /* 0x00000035290e7223 */ /* 0x040fe2000000000e */
[----:B------:R-:W-:Y:S02]  /*73a0*/  HADD2.F32 R62, -RZ, R59.H1_H1 ;  /* 0x3000003bff3e7230 */ /* 0x000fe40000004100 */
[C---:B------:R-:W-:Y:S01]  /*73b0*/  FFMA R19, R41.reuse, R58, R19 ;  /* 0x0000003a29137223 */ /* 0x040fe20000000013 */
[----:B------:R-:W-:Y:S02]  /*73c0*/  HADD2.F32 R59, -RZ, R61.H0_H0 ;  /* 0x2000003dff3b7230 */ /* 0x000fe40000004100 */
[C---:B------:R-:W-:Y:S01]  /*73d0*/  FMUL R23, R38.reuse, R23 ;  /* 0x0000001726177220 */ /* 0x040fe20000400000 */
[C---:B------:R-:W-:Y:S01]  /*73e0*/  FFMA R16, R41.reuse, R55, R16 ;  /* 0x0000003729107223 */ /* 0x040fe20000000010 */
[C---:B------:R-:W-:Y:S01]  /*73f0*/  FFMA R17, R41.reuse, R60, R17 ;  /* 0x0000003c29117223 */ /* 0x040fe20000000011 */
[--C-:B------:R-:W-:Y:S02]  /*7400*/  HADD2.F32 R61, -RZ, R63.reuse.H0_H0 ;  /* 0x2000003fff3d7230 */ /* 0x100fe40000004100 */
[C---:B------:R-:W-:Y:S01]  /*7410*/  FFMA R18, R41.reuse, R57, R18 ;  /* 0x0000003929127223 */ /* 0x040fe20000000012 */
[----:B------:R-:W-:Y:S02]  /*7420*/  HADD2.F32 R66, -RZ, R63.H1_H1 ;  /* 0x3000003fff427230 */ /* 0x000fe40000004100 */
[C---:B------:R-:W-:Y:S01]  /*7430*/  FMUL R22, R38.reuse, R26 ;  /* 0x0000001a26167220 */ /* 0x040fe20000400000 */
[----:B------:R-:W-:Y:S02]  /*7440*/  HADD2.F32 R63, -RZ, R65.H0_H0 ;  /* 0x20000041ff3f7230 */ /* 0x000fe40000004100 */
[C---:B------:R-:W-:Y:S01]  /*7450*/  FFMA R23, R41.reuse, R62, R23 ;  /* 0x0000003e29177223 */ /* 0x040fe20000000017 */
[C---:B------:R-:W-:Y:S01]  /*7460*/  FMUL R27, R38.reuse, R27 ;  /* 0x0000001b261b7220 */ /* 0x040fe20000400000 */
[C---:B------:R-:W-:Y:S01]  /*7470*/  FFMA R20, R41.reuse, R59, R20 ;  /* 0x0000003b29147223 */ /* 0x040fe20000000014 */
[C---:B------:R-:W-:Y:S01]  /*7480*/  FFMA R21, R41.reuse, R64, R21 ;  /* 0x0000004029157223 */ /* 0x040fe20000000015 */
[--C-:B------:R-:W-:Y:S02]  /*7490*/  HADD2.F32 R65, -RZ, R67.reuse.H0_H0 ;  /* 0x20000043ff417230 */ /* 0x100fe40000004100 */
[C---:B------:R-:W-:Y:S01]  /*74a0*/  FFMA R22, R41.reuse, R61, R22 ;  /* 0x0000003d29167223 */ /* 0x040fe20000000016 */
[----:B------:R-:W-:Y:S02]  /*74b0*/  HADD2.F32 R70, -RZ, R67.H1_H1 ;  /* 0x30000043ff467230 */ /* 0x000fe40000004100 */
[C---:B------:R-:W-:Y:S01]  /*74c0*/  FMUL R26, R38.reuse, R30 ;  /* 0x0000001e261a7220 */ /* 0x040fe20000400000 */
[--C-:B------:R-:W-:Y:S02]  /*74d0*/  HADD2.F32 R67, -RZ, R40.reuse.H0_H0 ;  /* 0x20000028ff437230 */ /* 0x100fe40000004100 */
[C---:B------:R-:W-:Y:S01]  /*74e0*/  FFMA R27, R41.reuse, R66, R27 ;  /* 0x00000042291b7223 */ /* 0x040fe2000000001b */
[C---:B------:R-:W-:Y:S01]  /*74f0*/  FMUL R31, R38.reuse, R31 ;  /* 0x0000001f261f7220 */ /* 0x040fe20000400000 */
[C---:B------:R-:W-:Y:S01]  /*7500*/  FFMA R24, R41.reuse, R63, R24 ;  /* 0x0000003f29187223 */ /* 0x040fe20000000018 */
[----:B------:R-:W-:Y:S02]  /*7510*/  HADD2.F32 R40, -RZ, R40.H1_H1 ;  /* 0x30000028ff287230 */ /* 0x000fe40000004100 */
[C---:B------:R-:W-:Y:S01]  /*7520*/  FFMA R25, R41.reuse, R68, R25 ;  /* 0x0000004429197223 */ /* 0x040fe20000000019 */
[--C-:B------:R-:W-:Y:S02]  /*7530*/  HADD2.F32 R69, -RZ, R42.reuse.H0_H0 ;  /* 0x2000002aff457230 */ /* 0x100fe40000004100 */
[C---:B------:R-:W-:Y:S01]  /*7540*/  FFMA R26, R41.reuse, R65, R26 ;  /* 0x00000041291a7223 */ /* 0x040fe2000000001a */
[----:B------:R-:W-:Y:S02]  /*7550*/  HADD2.F32 R42, -RZ, R42.H1_H1 ;  /* 0x3000002aff2a7230 */ /* 0x000fe40000004100 */
[C---:B------:R-:W-:Y:S01]  /*7560*/  FMUL R30, R38.reuse, R34 ;  /* 0x00000022261e7220 */ /* 0x040fe20000400000 */
[----:B------:R-:W-:Y:S01]  /*7570*/  FFMA R31, R41, R70, R31 ;  /* 0x00000046291f7223 */ /* 0x000fe2000000001f */
[----:B------:R-:W-:Y:S01]  /*7580*/  FMUL R35, R38, R35 ;  /* 0x0000002326237220 */ /* 0x000fe20000400000 */
[----:B------:R-:W-:Y:S01]  /*7590*/  F2FP.SATFINITE.E4M3.F32.PACK_AB_MERGE_C R106, R15, R10, RZ ;  /* 0x0000000a0f6a723e */ /* 0x000fe200048070ff */
[----:B------:R-:W-:Y:S01]  /*75a0*/  FFMA R28, R41, R67, R28 ;  /* 0x00000043291c7223 */ /* 0x000fe2000000001c */
[----:B------:R-:W-:Y:S01]  /*75b0*/  F2FP.SATFINITE.E4M3.F32.PACK_AB_MERGE_C R107, R19, R14, RZ ;  /* 0x0000000e136b723e */ /* 0x000fe200048070ff */
[C---:B------:R-:W-:Y:S01]  /*75c0*/  FFMA R29, R41.reuse, R40, R29 ;  /* 0x00000028291d7223 */ /* 0x040fe2000000001d */
[C---:B------:R-:W-:Y:S01]  /*75d0*/  FFMA R30, R41.reuse, R69, R30 ;  /* 0x00000045291e7223 */ /* 0x040fe2000000001e */
[----:B------:R-:W-:Y:S01]  /*75e0*/  FFMA R35, R41, R42, R35 ;  /* 0x0000002a29237223 */ /* 0x000fe20000000023 */
[----:B------:R-:W-:Y:S02]  /*75f0*/  F2FP.SATFINITE.E4M3.F32.PACK_AB_MERGE_C R106, R9, R8, R106 ;  /* 0x00000008096a723e */ /* 0x000fe4000480706a */
[----:B------:R-:W-:Y:S02]  /*7600*/  F2FP.SATFINITE.E4M3.F32.PACK_AB_MERGE_C R107, R13, R12, R107 ;  /* 0x0000000c0d6b723e */ /* 0x000fe4000480706b */
[----:B------:R-:W-:Y:S02]  /*7610*/  F2FP.SATFINITE.E4M3.F32.PACK_AB_MERGE_C R108, R23, R18, RZ ;  /* 0x00000012176c723e */ /* 0x000fe400048070ff */
[----:B------:R-:W-:Y:S01]  /*7620*/  F2FP.SATFINITE.E4M3.F32.PACK_AB_MERGE_C R109, R27, R22, RZ ;  /* 0x000000161b6d723e */ /* 0x000fe200048070ff */
[----:B------:R1:W-:Y:S01]  /*7630*/  STS.128 [R84+UR44+0x4400], R104 ;  /* 0x0044006854007988 */ /* 0x0003e20008000c2c */
[----:B------:R-:W-:Y:S02]  /*7640*/  F2FP.SATFINITE.E4M3.F32.PACK_AB_MERGE_C R113, R31, R26, RZ ;  /* 0x0000001a1f71723e */ /* 0x000fe400048070ff */
[----:B------:R-:W-:Y:S02]  /*7650*/  F2FP.SATFINITE.E4M3.F32.PACK_AB_MERGE_C R114, R35, R30, RZ ;  /* 0x0000001e2372723e */ /* 0x000fe400048070ff */
[----:B------:R-:W-:Y:S02]  /*7660*/  F2FP.SATFINITE.E4M3.F32.PACK_AB_MERGE_C R108, R17, R16, R108 ;  /* 0x00000010116c723e */ /* 0x000fe4000480706c */
[----:B------:R-:W-:Y:S02]  /*7670*/  F2FP.SATFINITE.E4M3.F32.PACK_AB_MERGE_C R109, R21, R20, R109 ;  /* 0x00000014156d723e */ /* 0x000fe4000480706d */
[----:B------:R-:W-:Y:S02]  /*7680*/  F2FP.SATFINITE.E4M3.F32.PACK_AB_MERGE_C R110, R25, R24, R113 ;  /* 0x00000018196e723e */ /* 0x000fe40004807071 */
[----:B------:R-:W-:Y:S02]  /*7690*/  F2FP.SATFINITE.E4M3.F32.PACK_AB_MERGE_C R111, R29, R28, R114 ;  /* 0x0000001c1d6f723e */ /* 0x000fe40004807072 */
[----:B------:R-:W-:Y:S02]  /*76a0*/  LEA R112, R93, UR44, 0x3 ;  /* 0x0000002c5d707c11 */ /* 0x000fe4000f8e18ff */
[----:B------:R-:W-:Y:S01]  /*76b0*/  @P6 SHF.L.U32 R113, R91, 0x1f, RZ ;  /* 0x0000001f5b716819 */ /* 0x000fe200000006ff */
[----:B------:R1:W-:Y:S01]  /*76c0*/  STS.128 [R99+0x4410], R108 ;  /* 0x0044106c63007388 */ /* 0x0003e20000000c00 */
[----:B------:R-:W-:Y:S01]  /*76d0*/  @!PT LDS RZ, [RZ] ;  /* 0x00000000fffff984 */ /* 0x000fe20000000800 */
[----:B------:R-:W-:Y:S01]  /*76e0*/  @!PT LDS RZ, [RZ] ;  /* 0x00000000fffff984 */ /* 0x000fe20000000800 */
[----:B------:R-:W-:Y:S01]  /*76f0*/  @!PT LDS RZ, [RZ] ;  /* 0x00000000fffff984 */ /* 0x000fe20000000800 */
[----:B------:R-:W-:Y:S01]  /*7700*/  @!PT LDS RZ, [RZ] ;  /* 0x00000000fffff984 */ /* 0x000fe20000000800 */
[----:B------:R2:W-:Y:S07]  /*7710*/  MEMBAR.ALL.CTA ;  /* 0x0000000000007992 */ /* 0x0005ee0000008000 */
[----:B--2---:R-:W2:Y:S02]  /*7720*/  FENCE.VIEW.ASYNC.S ;  /* 0x00000000000073c6 */ /* 0x004ea40000000000 */
[----:B--2---:R-:W-:Y:S06]  /*7730*/  BAR.SYNC.DEFER_BLOCKING 0x1, 0x80 ;  /* 0x0042000000007b1d */ /* 0x004fec0000010000 */
[----:B------:R-:W-:Y:S05]  /*7740*/  @P0 BRA `(.L_x_123) ;  /* 0x0000000000280947 */ /* 0x000fea0003800000 */
[----:B------:R-:W-:Y:S01]  /*7750*/  UIADD3 UR4, UPT, UPT, UR44, 0x4400, URZ ;  /* 0x000044002c047890 */ /* 0x000fe2000fffe0ff */
[----:B------:R-:W-:Y:S05]  /*7760*/  UMOV UR51, UR36 ;  /* 0x0000002400337c82 */ /* 0x000fea0008000000 */
[----:B------:R-:W-:Y:S01]  /*7770*/  MOV R96, UR4 ;  /* 0x0000000400607c02 */ /* 0x000fe20008000f00 */
[----:B------:R-:W-:Y:S03]  /*7780*/  UIADD3 UR4, UP0, UPT, UR62, 0x680, URZ ;  /* 0x000006803e047890 */ /* 0x000fe6000ff1e0ff */
[----:B------:R-:W-:Y:S01]  /*7790*/  R2UR UR48, R96 ;  /* 0x00000000603072ca */ /* 0x000fe200000e0000 */
[----:B------:R-:W-:Y:S11]  /*77a0*/  UIADD3.X UR5, UPT, UPT, URZ, UR63, URZ, UP0, !UPT ;  /* 0x0000003fff057290 */ /* 0x000ff600087fe4ff */
[----:B------:R-:W-:Y:S01]  /*77b0*/  @!UPT UIADD3 URZ, UPT, UPT, URZ, URZ, URZ ;  /* 0x000000fffffff290 */ /* 0x000fe2000fffe0ff */
[----:B------:R2:W-:Y:S01]  /*77c0*/  UTMASTG.3D [UR48], [UR4] ;  /* 0x00000030040073b5 */ /* 0x0005e20008010000 */
[----:B------:R0:W-:Y:S01]  /*77d0*/  UTMACMDFLUSH ;  /* 0x00000000000079b7 */ /* 0x0001e20000000000 */
[----:B--2---:R-:W-:Y:S04]  /*77e0*/  DEPBAR.LE SB0, 0x1 ;  /* 0x000080400000791a */ /* 0x004fe80000000000 */
.L_x_123:
[----:B------:R-:W-:Y:S05]  /*77f0*/  BSYNC.RECONVERGENT B0 ;  /* 0x0000000000007941 */ /* 0x000fea0003800200 */
.L_x_122:
[----:B------:R-:W-:Y:S06]  /*7800*/  BAR.SYNC.DEFER_BLOCKING 0x1, 0x80 ;  /* 0x0042000000007b1d */ /* 0x000fec0000010000 */
[----:B------:R-:W2:Y:S01]  /*7810*/  @P6 SYNCS.PHASECHK.TRANS64.TRYWAIT P0, [R112+URZ+0x140], R113 ;  /* 0x00014071700065a7 */ /* 0x000ea200080011ff */
[----:B------:R-:W-:Y:S01]  /*7820*/  BSSY B1, `(.L_x_124) ;  /* 0x0000020000017945 */ /* 0x000fe20003800000 */
[----:B--2---:R-:W-:Y:S03]  /*7830*/  @P6 SEL R100, RZ, 0x1, !P0 ;  /* 0x00000001ff646807 */ /* 0x004fe60004000000 */
[----:B------:R-:W-:Y:S05]  /*7840*/  @!P6 BRA `(.L_x_125) ;  /* 0x000000000074e947 */ /* 0x000fea0003800000 */
[----:B------:R-:W-:Y:S01]  /*7850*/  ISETP.NE.AND P1, PT, R101, RZ, PT ;  /* 0x000000ff6500720c */ /* 0x000fe20003f25270 */
[----:B------:R-:W2:Y:S01]  /*7860*/  S2R R0, SR_CgaCtaId ;  /* 0x0000000000007919 */ /* 0x000ea20000008800 */
[----:B------:R-:W-:Y:S01]  /*7870*/  ISETP.NE.AND P0, PT, R100, RZ, PT ;  /* 0x000000ff6400720c */ /* 0x000fe20003f05270 */
[----:B------:R-:W-:Y:S10]  /*7880*/  BSSY B0, `(.L_x_126) ;  /* 0x0000008000007945 */ /* 0x000ff40003800000 */
[----:B------:R-:W-:Y:S05]  /*7890*/  @P1 IMAD R2, R93, 0x1000, R84 ;  /* 0x000010005d021824 */ /* 0x000fea00078e0254 */
[----:B------:R-:W-:Y:S05]  /*78a0*/  @P1 IADD3 R4, PT, PT, R2, UR44, RZ ;  /* 0x0000002c02041c10 */ /* 0x000fea000fffe0ff */
[----:B------:R-:W-:Y:S01]  /*78b0*/  @P1 IMAD.IADD R4, R4, 0x1, R103 ;  /* 0x0000000104041824 */ /* 0x000fe200078e0267 */
[----:B------:R-:W-:Y:S06]  /*78c0*/  @P0 BRA `(.L_x_127) ;  /* 0x00000000000c0947 */ /* 0x000fec0003800000 */
[----:B------:R-:W-:Y:S04]  /*78d0*/  SHF.L.U32 R3, R91, 0x1f, RZ ;  /* 0x0000001f5b037819 */ /* 0x000fe800000006ff */
[----:B------:R-:W3:Y:S02]  /*78e0*/  SYNCS.PHASECHK.TRANS64.TRYWAIT P0, [R112+URZ+0x140], R3 ;  /* 0x00014003700075a7 */ /* 0x000ee400080011ff */
[----:B---3--:R-:W-:Y:S05]  /*78f0*/  @!P0 BRA `(.L_x_128) ;  /* 0x0000003800448947 */ /* 0x008fea0003800000 */
.L_x_127:
[----:B------:R-:W-:Y:S05]  /*7900*/  BSYNC B0 ;  /* 0x0000000000007941 */ /* 0x000fea0003800000 */
.L_x_126:
[----:B------:R-:W-:Y:S01]  /*7910*/  ISETP.NE.AND P0, PT, R101, RZ, PT ;  /* 0x000000ff6500720c */ /* 0x000fe20003f05270 */
[----:B---3--:R-:W-:Y:S02]  /*7920*/  VIADD R3, R112, 0x160 ;  /* 0x0000016070037836 */ /* 0x008fe40000000000 */
[----:B------:R-:W-:Y:S03]  /*7930*/  VIADD R93, R93, 0x1 ;  /* 0x000000015d5d7836 */ /* 0x000fe60000000000 */
[----:B--2---:R-:W-:Y:S07]  /*7940*/  PRMT R0, R0, 0x654, R3 ;  /* 0x0000065400007816 */ /* 0x004fee0000000003 */
[----:B------:R2:W3:Y:S04]  /*7950*/  @P0 LDS.128 R72, [R2+UR44+0x400] ;  /* 0x0004002c02480984 */ /* 0x0004e80008000c00 */
[----:B------:R2:W4:Y:S01]  /*7960*/  @P0 LDS.128 R76, [R4+0x410] ;  /* 0x00041000044c0984 */ /* 0x0005220000000c00 */
        /* <DEDUP_REMOVED lines=10> */
[----:B--23--:R-:W-:Y:S02]  /*7a10*/  LOP3.LUT R91, R91, R0, RZ, 0x3c, !PT ;  /* 0x000000005b5b7212 */ /* 0x00cfe400078e3cff */
.L_x_125:
[----:B------:R-:W-:Y:S05]  /*7a20*/  BSYNC B1 ;  /* 0x0000000000017941 */ /* 0x000fea0003800000 */
.L_x_124:
[----:B------:R-:W-:Y:S05]  /*7a30*/  VIADD R3, R39, 0x40 ;  /* 0x0000004027037836 */ /* 0x000fea0000000000 */
[----:B------:R-:W-:Y:S04]  /*7a40*/  SHF.R.U32.HI R3, RZ, 0x15, R3 ;  /* 0x00000015ff037819 */ /* 0x000fe80000011603 */
[----:B------:R-:W-:Y:S11]  /*7a50*/  LOP3.LUT P0, RZ, R3, 0x3, R86, 0x48, !PT ;  /* 0x0000000303ff7812 */ /* 0x000ff60007804856 */
[----:B------:R-:W-:Y:S02]  /*7a60*/  @!UPT UIADD3 URZ, UPT, UPT, URZ, URZ, URZ ;  /* 0x000000fffffff290 */ /* 0x000fe4000fffe0ff */
[----:B------:R-:W-:Y:S05]  /*7a70*/  @!P0 BRA `(.L_x_129) ;  /* 0x0000000000408947 */ /* 0x000fea0003800000 */
[----:B------:R-:W2:Y:S01]  /*7a80*/  LDCU.64 UR8, c[0x4][0x78] ;  /* 0x01000f00ff0877ac */ /* 0x000ea20008000a00 */
[----:B------:R-:W-:Y:S01]  /*7a90*/  MOV R3, 0x0 ;  /* 0x0000000000037802 */ /* 0x000fe20000000f00 */
[----:B------:R-:W-:Y:S02]  /*7aa0*/  HFMA2 R12, -RZ, RZ, 0, 5.9604644775390625e-08 ;  /* 0x00000001ff0c7431 */ /* 0x000fe400000001ff */
[----:B------:R-:W-:Y:S02]  /*7ab0*/  IMAD.MOV.U32 R8, RZ, RZ, 0x192 ;  /* 0x00000192ff087424 */ /* 0x000fe400078e00ff */
[----:B------:R-:W-:Y:S01]  /*7ac0*/  IMAD.MOV.U32 R13, RZ, RZ, RZ ;  /* 0x000000ffff0d7224 */ /* 0x000fe200078e00ff */
[----:B------:R-:W3:Y:S01]  /*7ad0*/  LDCU.64 UR6, c[0x4][0x80] ;  /* 0x01001000ff0677ac */ /* 0x000ee20008000a00 */
[----:B------:R-:W1:Y:S01]  /*7ae0*/  LDC.64 R2, c[0x4][R3] ;  /* 0x0100000003027b82 */ /* 0x000e620000000a00 */
[----:B------:R-:W5:Y:S01]  /*7af0*/  LDCU.64 UR4, c[0x4][0x18] ;  /* 0x01000300ff0477ac */ /* 0x000f620008000a00 */
[----:B--2---:R-:W-:Y:S01]  /*7b00*/  MOV R5, UR9 ;  /* 0x0000000900057c02 */ /* 0x004fe20008000f00 */
[----:B------:R-:W-:Y:S01]  /*7b10*/  IMAD.U32 R4, RZ, RZ, UR8 ;  /* 0x00000008ff047e24 */ /* 0x000fe2000f8e00ff */
[----:B---3--:R-:W-:Y:S01]  /*7b20*/  MOV R7, UR7 ;  /* 0x0000000700077c02 */ /* 0x008fe20008000f00 */
[----:B------:R-:W-:Y:S01]  /*7b30*/  IMAD.U32 R6, RZ, RZ, UR6 ;  /* 0x00000006ff067e24 */ /* 0x000fe2000f8e00ff */
[----:B-----5:R-:W-:Y:S01]  /*7b40*/  MOV R11, UR5 ;  /* 0x00000005000b7c02 */ /* 0x020fe20008000f00 */
[----:B------:R-:W-:Y:S02]  /*7b50*/  IMAD.U32 R10, RZ, RZ, UR4 ;  /* 0x00000004ff0a7e24 */ /* 0x000fe4000f8e00ff */
[----:B------:R-:W-:Y:S07]  /*7b60*/  LEPC R20, `(.L_x_129) ;  /* 0x000000001014794e */ /* 0x000fee0000000000 */
[----:B-1--4-:R-:W-:Y:S05]  /*7b70*/  CALL.ABS.NOINC R2 ;  /* 0x0000000002007343 */ /* 0x012fea0003c00000 */
.L_x_129:
        /* <DEDUP_REMOVED lines=14> */
[----:B------:R-:W-:Y:S01]  /*7c60*/  F2FP.F16.E4M3.UNPACK_B R54, R75 ;  /* 0x0000004bff36723e */ /* 0x000fe200020006ff */
[----:B------:R-:W-:Y:S01]  /*7c70*/  LDTM.16dp32bit_t0_t15.x32 R4, tmem[UR4+0x40] ;  /* 0x00004004000479ee */ /* 0x000fe20008a80000 */
[----:B------:R-:W2:Y:S01]  /*7c80*/  LDTM.16dp32bit_t16_t31.x32 R4, tmem[UR4+0x60] ;  /* 0x00006004000479ee */ /* 0x000ea20008aa0000 */
[----:B------:R-:W-:Y:S01]  /*7c90*/  HADD2.F32 R46, -RZ, R46.H1_H1 ;  /* 0x3000002eff2e7230 */ /* 0x000fe20000004100 */
[----:B----4-:R-:W-:Y:S01]  /*7ca0*/  F2FP.F16.E4M3.UNPACK_B R58, R76 ;  /* 0x0000004cff3a723e */ /* 0x010fe200020006ff */
[--C-:B------:R-:W-:Y:S01]  /*7cb0*/  HADD2.F32 R49, -RZ, R50.reuse.H0_H0 ;  /* 0x20000032ff317230 */ /* 0x100fe20000004100 */
[----:B------:R-:W-:Y:S01]  /*7cc0*/  F2FP.F16.E4M3.UNPACK_B R62, R77 ;  /* 0x0000004dff3e723e */ /* 0x000fe200020006ff */
[----:B------:R-:W-:Y:S01]  /*7cd0*/  HADD2.F32 R50, -RZ, R50.H1_H1 ;  /* 0x30000032ff327230 */ /* 0x000fe20000004100 */
[----:B------:R-:W-:Y:S01]  /*7ce0*/  F2FP.F16.E4M3.UNPACK_B R66, R78 ;  /* 0x0000004eff42723e */ /* 0x000fe200020006ff */
[--C-:B------:R-:W-:Y:S01]  /*7cf0*/  HADD2.F32 R53, -RZ, R54.reuse.H0_H0 ;  /* 0x20000036ff357230 */ /* 0x100fe20000004100 */
[----:B------:R-:W-:Y:S01]  /*7d00*/  F2FP.F16.E4M3.UNPACK_B R70, R79 ;  /* 0x0000004fff46723e */ /* 0x000fe200020006ff */
[----:B------:R-:W-:Y:S01]  /*7d10*/  HADD2.F32 R54, -RZ, R54.H1_H1 ;  /* 0x30000036ff367230 */ /* 0x000fe20000004100 */
[----:B------:R-:W-:Y:S01]  /*7d20*/  F2FP.F16.E4M3.UNPACK_B R56, R75.H1 ;  /* 0x0000004bff38723e */ /* 0x000fe200030006ff */
[--C-:B------:R-:W-:Y:S01]  /*7d30*/  HADD2.F32 R57, -RZ, R58.reuse.H0_H0 ;  /* 0x2000003aff397230 */ /* 0x100fe20000004100 */
[----:B------:R-:W-:Y:S01]  /*7d40*/  F2FP.F16.E4M3.UNPACK_B R60, R76.H1 ;  /* 0x0000004cff3c723e */ /* 0x000fe200030006ff */
[----:B------:R-:W-:Y:S01]  /*7d50*/  HADD2.F32 R58, -RZ, R58.H1_H1 ;  /* 0x3000003aff3a7230 */ /* 0x000fe20000004100 */
[----:B------:R-:W-:Y:S01]  /*7d60*/  F2FP.F16.E4M3.UNPACK_B R64, R77.H1 ;  /* 0x0000004dff40723e */ /* 0x000fe200030006ff */
[--C-:B------:R-:W-:Y:S01]  /*7d70*/  HADD2.F32 R61, -RZ, R62.reuse.H0_H0 ;  /* 0x2000003eff3d7230 */ /* 0x100fe20000004100 */
[----:B------:R-:W-:Y:S01]  /*7d80*/  F2FP.F16.E4M3.UNPACK_B R68, R78.H1 ;  /* 0x0000004eff44723e */ /* 0x000fe200030006ff */
[----:B------:R-:W-:Y:S01]  /*7d90*/  HADD2.F32 R62, -RZ, R62.H1_H1 ;  /* 0x3000003eff3e7230 */ /* 0x000fe20000004100 */
[----:B------:R-:W-:Y:S01]  /*7da0*/  ISETP.NE.AND P0, PT, R97, RZ, PT ;  /* 0x000000ff6100720c */ /* 0x000fe20003f05270 */
[--C-:B------:R-:W-:Y:S01]  /*7db0*/  HADD2.F32 R65, -RZ, R66.reuse.H0_H0 ;  /* 0x20000042ff417230 */ /* 0x100fe20000004100 */
[----:B------:R-:W-:Y:S01]  /*7dc0*/  ISETP.NE.AND P6, PT, R102, RZ, PT ;  /* 0x000000ff6600720c */ /* 0x000fe20003fc5270 */
[----:B------:R-:W-:Y:S02]  /*7dd0*/  HADD2.F32 R66, -RZ, R66.H1_H1 ;  /* 0x30000042ff427230 */ /* 0x000fe40000004100 */
[--C-:B------:R-:W-:Y:S02]  /*7de0*/  HADD2.F32 R69, -RZ, R70.reuse.H0_H0 ;  /* 0x20000046ff457230 */ /* 0x100fe40000004100 */
[C---:B--2---:R-:W-:Y:S01]  /*7df0*/  FMUL R0, R38.reuse, R4 ;  /* 0x0000000426007220 */ /* 0x044fe20000400000 */
[C---:B------:R-:W-:Y:S01]  /*7e00*/  FMUL R2, R38.reuse, R5 ;  /* 0x0000000526027220 */ /* 0x040fe20000400000 */
[C---:B------:R-:W-:Y:S01]  /*7e10*/  FMUL R4, R38.reuse, R8 ;  /* 0x0000000826047220 */ /* 0x040fe20000400000 */
[C---:B------:R-:W-:Y:S01]  /*7e20*/  FMUL R5, R38.reuse, R9 ;  /* 0x0000000926057220 */ /* 0x040fe20000400000 */
[C---:B------:R-:W-:Y:S01]  /*7e30*/  FFMA R0, R41.reuse, R40, R0 ;  /* 0x0000002829007223 */ /* 0x040fe20000000000 */
[C---:B------:R-:W-:Y:S01]  /*7e40*/  FFMA R2, R41.reuse, R43, R2 ;  /* 0x0000002b29027223 */ /* 0x040fe20000000002 */
        /* <DEDUP_REMOVED lines=10> */
[----:B------:R-:W-:Y:S02]  /*7ef0*/  HADD2.F32 R70, -RZ, R70.H1_H1 ;  /* 0x30000046ff467230 */ /* 0x000fe40000004100 */
[C---:B------:R-:W-:Y:S01]  /*7f00*/  FMUL R28, R38.reuse, R32 ;  /* 0x00000020261c7220 */ /* 0x040fe20000400000 */
[C---:B------:R-:W-:Y:S01]  /*7f10*/  FMUL R29, R38.reuse, R33 ;  /* 0x00000021261d7220 */ /* 0x040fe20000400000 */
[C---:B------:R-:W-:Y:S01]  /*7f20*/  FMUL R3, R38.reuse, R6 ;  /* 0x0000000626037220 */ /* 0x040fe20000400000 */
[C---:B------:R-:W-:Y:S01]  /*7f30*/  FMUL R7, R38.reuse, R7 ;  /* 0x0000000726077220 */ /* 0x040fe20000400000 */
[--C-:B------:R-:W-:Y:S02]  /*7f40*/  HADD2.F32 R47, -RZ, R48.reuse.H0_H0 ;  /* 0x20000030ff2f7230 */ /* 0x100fe40000004100 */
[C---:B------:R-:W-:Y:S01]  /*7f50*/  FMUL R6, R38.reuse, R10 ;  /* 0x0000000a26067220 */ /* 0x040fe20000400000 */
[C---:B------:R-:W-:Y:S01]  /*7f60*/  FFMA R3, R41.reuse, R42, R3 ;  /* 0x0000002a29037223 */ /* 0x040fe20000000003 */
[----:B------:R-:W-:Y:S02]  /*7f70*/  HADD2.F32 R48, -RZ, R48.H1_H1 ;  /* 0x30000030ff307230 */ /* 0x000fe40000004100 */
[C---:B------:R-:W-:Y:S01]  /*7f80*/  FFMA R7, R41.reuse, R44, R7 ;  /* 0x0000002c29077223 */ /* 0x040fe20000000007 */
[C---:B------:R-:W-:Y:S01]  /*7f90*/  FFMA R4, R41.reuse, R45, R4 ;  /* 0x0000002d29047223 */ /* 0x040fe20000000004 */
[C---:B------:R-:W-:Y:S01]  /*7fa0*/  FFMA R5, R41.reuse, R46, R5 ;  /* 0x0000002e29057223 */ /* 0x040fe20000000005 */
[----:B------:R-:W-:Y:S01]  /*7fb0*/  FFMA R6, R41, R47, R6 ;  /* 0x0000002f29067223 */ /* 0x000fe20000000006 */
[----:B------:R-:W-:Y:S01]  /*7fc0*/  FMUL R11, R38, R11 ;  /* 0x0000000b260b7220 */ /* 0x000fe20000400000 */
[----:B------:R-:W-:Y:S01]  /*7fd0*/  F2FP.F16.E4M3.UNPACK_B R40, R79.H1 ;  /* 0x0000004fff28723e */ /* 0x000fe200030006ff */
[--C-:B------:R-:W-:Y:S01]  /*7fe0*/  HADD2.F32 R51, -RZ, R52.reuse.H0_H0 ;  /* 0x20000034ff337230 */ /* 0x100fe20000004100 */
[----:B-1----:R-:W-:Y:S01]  /*7ff0*/  F2FP.SATFINITE.E4M3.F32.PACK_AB_MERGE_C R105, R7, R3, RZ ;  /* 0x000000030769723e */ /* 0x002fe200048070ff */
[C---:B------:R-:W-:Y:S01]  /*8000*/  FFMA R11, R41.reuse, R48, R11 ;  /* 0x00000030290b7223 */ /* 0x040fe2000000000b */
[C---:B------:R-:W-:Y:S01]  /*8010*/  FFMA R8, R41.reuse, R49, R8 ;  /* 0x0000003129087223 */ /* 0x040fe20000000008 */
[----:B------:R-:W-:Y:S01]  /*8020*/  FFMA R9, R41, R50, R9 ;  /* 0x0000003229097223 */ /* 0x000fe20000000009 */
[----:B------:R-:W-:Y:S01]  /*8030*/  F2FP.SATFINITE.E4M3.F32.PACK_AB_MERGE_C R104, R2, R0, R105 ;  /* 0x000000000268723e */ /* 0x000fe20004807069 */
[----:B------:R-:W-:Y:S01]  /*8040*/  HADD2.F32 R52, -RZ, R52.H1_H1 ;  /* 0x30000034ff347230 */ /* 0x000fe20000004100 */
[----:B------:R-:W-:Y:S01]  /*8050*/  F2FP.SATFINITE.E4M3.F32.PACK_AB_MERGE_C R106, R11, R6, RZ ;  /* 0x000000060b6a723e */ /* 0x000fe200048070ff */
[C---:B------:R-:W-:Y:S01]  /*8060*/  FMUL R10, R38.reuse, R14 ;  /* 0x0000000e260a7220 */ /* 0x040fe20000400000 */
[C---:B------:R-:W-:Y:S01]  /*8070*/  FMUL R15, R38.reuse, R15 ;  /* 0x0000000f260f7220 */ /* 0x040fe20000400000 */
[--C-:B------:R-:W-:Y:S01]  /*8080*/  HADD2.F32 R55, -RZ, R56.reuse.H0_H0 ;  /* 0x20000038ff377230 */ /* 0x100fe20000004100 */
[----:B------:R-:W-:Y:S01]  /*8090*/  F2FP.SATFINITE.E4M3.F32.PACK_AB_MERGE_C R105, R5, R4, R106 ;  /* 0x000000040569723e */ /* 0x000fe2000480706a */
[C---:B------:R-:W-:Y:S01]  /*80a0*/  FFMA R10, R41.reuse, R51, R10 ;  /* 0x00000033290a7223 */ /* 0x040fe2000000000a */
[C---:B------:R-:W-:Y:S01]  /*80b0*/  FFMA R15, R41.reuse, R52, R15 ;  /* 0x00000034290f7223 */ /* 0x040fe2000000000f */
[C---:B------:R-:W-:Y:S01]  /*80c0*/  FFMA R12, R41.reuse, R53, R12 ;  /* 0x00000035290c7223 */ /* 0x040fe2000000000c */
[C---:B------:R-:W-:Y:S01]  /*80d0*/  FFMA R13, R41.reuse, R54, R13 ;  /* 0x00000036290d7223 */ /* 0x040fe2000000000d */
[----:B------:R-:W-:Y:S02]  /*80e0*/  HADD2.F32 R56, -RZ, R56.H1_H1 ;  /* 0x30000038ff387230 */ /* 0x000fe40000004100 */
[C---:B------:R-:W-:Y:S01]  /*80f0*/  FMUL R14, R38.reuse, R18 ;  /* 0x00000012260e7220 */ /* 0x040fe20000400000 */
[C---:B------:R-:W-:Y:S01]  /*8100*/  FMUL R19, R38.reuse, R19 ;  /* 0x0000001326137220 */ /* 0x040fe20000400000 */
[--C-:B------:R-:W-:Y:S02]  /*8110*/  HADD2.F32 R59, -RZ, R60.reuse.H0_H0 ;  /* 0x2000003cff3b7230 */ /* 0x100fe40000004100 */
[C---:B------:R-:W-:Y:S01]  /*8120*/  FMUL R18, R38.reuse, R22 ;  /* 0x0000001626127220 */ /* 0x040fe20000400000 */
[C---:B------:R-:W-:Y:S01]  /*8130*/  FFMA R14, R41.reuse, R55, R14 ;  /* 0x00000037290e7223 */ /* 0x040fe2000000000e */
[----:B------:R-:W-:Y:S02]  /*8140*/  HADD2.F32 R60, -RZ, R60.H1_H1 ;  /* 0x3000003cff3c7230 */ /* 0x000fe40000004100 */
        /* <DEDUP_REMOVED lines=8> */
[C---:B------:R-:W-:Y:S01]  /*81d0*/  FFMA R23, R41.reuse, R60, R23 ;  /* 0x0000003c29177223 */ /* 0x040fe20000000017 */
[C---:B------:R-:W-:Y:S01]  /*81e0*/  FMUL R27, R38.reuse, R27 ;  /* 0x0000001b261b7220 */ /* 0x040fe20000400000 */
[C---:B------:R-:W-:Y:S01]  /*81f0*/  FFMA R20, R41.reuse, R61, R20 ;  /* 0x0000003d29147223 */ /* 0x040fe20000000014 */
[C---:B------:R-:W-:Y:S01]  /*8200*/  FFMA R21, R41.reuse, R62, R21 ;  /* 0x0000003e29157223 */ /* 0x040fe20000000015 */
[--C-:B------:R-:W-:Y:S02]  /*8210*/  HADD2.F32 R67, -RZ, R68.reuse.H0_H0 ;  /* 0x20000044ff437230 */ /* 0x100fe40000004100 */
[----:B------:R-:W-:Y:S01]  /*8220*/  FFMA R22, R41, R63, R22 ;  /* 0x0000003f29167223 */ /* 0x000fe20000000016 */
[----:B------:R-:W-:Y:S02]  /*8230*/  HADD2.F32 R68, -RZ, R68.H1_H1 ;  /* 0x30000044ff447230 */ /* 0x000fe40000004100 */
[C---:B------:R-:W-:Y:S01]  /*8240*/  FMUL R26, R38.reuse, R30 ;  /* 0x0000001e261a7220 */ /* 0x040fe20000400000 */
[----:B------:R-:W-:Y:S01]  /*8250*/  F2FP.SATFINITE.E4M3.F32.PACK_AB_MERGE_C R107, R15, R10, RZ ;  /* 0x0000000a0f6b723e */ /* 0x000fe200048070ff */
        /* <DEDUP_REMOVED lines=8> */
[----:B------:R-:W-:Y:S01]  /*82e0*/  F2FP.SATFINITE.E4M3.F32.PACK_AB_MERGE_C R106, R9, R8, R107 ;  /* 0x00000008096a723e */ /* 0x000fe2000480706b */
[----:B------:R-:W-:Y:S01]  /*82f0*/  FFMA R31, R41, R68, R31 ;  /* 0x00000044291f7223 */ /* 0x000fe2000000001f */
[----:B------:R-:W-:Y:S01]  /*8300*/  FMUL R35, R38, R35 ;  /* 0x0000002326237220 */ /* 0x000fe20000400000 */
[----:B------:R-:W-:Y:S01]  /*8310*/  F2FP.SATFINITE.E4M3.F32.PACK_AB_MERGE_C R107, R19, R14, RZ ;  /* 0x0000000e136b723e */ /* 0x000fe200048070ff */
[C---:B------:R-:W-:Y:S01]  /*8320*/  FFMA R28, R41.reuse, R69, R28 ;  /* 0x00000045291c7223 */ /* 0x040fe2000000001c */
[C---:B------:R-:W-:Y:S01]  /*8330*/  FFMA R29, R41.reuse, R70, R29 ;  /* 0x00000046291d7223 */ /* 0x040fe2000000001d */
[C---:B------:R-:W-:Y:S01]  /*8340*/  FFMA R30, R41.reuse, R43, R30 ;  /* 0x0000002b291e7223 */ /* 0x040fe2000000001e */
[----:B------:R-:W-:Y:S01]  /*8350*/  FFMA R35, R41, R40, R35 ;  /* 0x0000002829237223 */ /* 0x000fe20000000023 */
        /* <DEDUP_REMOVED lines=21> */
[----:B------:R-:W-:Y:S02]  /*84b0*/  UIADD3 UR4, UP0, UPT, UR62, 0x680, URZ ;  /* 0x000006803e047890 */ /* 0x000fe4000ff1e0ff */
[----:B------:R-:W-:Y:S02]  /*84c0*/  UIADD3 UR9, UPT, UPT, UR49, 0x40, URZ ;  /* 0x0000004031097890 */ /* 0x000fe4000fffe0ff */
[----:B------:R-:W-:Y:S02]  /*84d0*/  UIADD3 UR8, UPT, UPT, UR44, 0x5400, URZ ;  /* 0x000054002c087890 */ /* 0x000fe4000fffe0ff */
[----:B------:R-:W-:Y:S01]  /*84e0*/  UIADD3.X UR5, UPT, UPT, URZ, UR63, URZ, UP0, !UPT ;  /* 0x0000003fff057290 */ /* 0x000fe200087fe4ff */
[----:B------:R-:W-:Y:S01]  /*84f0*/  UMOV UR10, UR50 ;  /* 0x00000032000a7c82 */ /* 0x000fe20008000000 */
[----:B------:R-:W-:Y:S07]  /*8500*/  UMOV UR11, UR36 ;  /* 0x00000024000b7c82 */ /* 0x000fee0008000000 */
[----:B------:R2:W-:Y:S01]  /*8510*/  UTMASTG.3D [UR8], [UR4] ;  /* 0x00000008040073b5 */ /* 0x0005e20008010000 */
[----:B------:R0:W-:Y:S01]  /*8520*/  UTMACMDFLUSH ;  /* 0x00000000000079b7 */ /* 0x0001e20000000000 */
[----:B--2---:R-:W-:Y:S04]  /*8530*/  DEPBAR.LE SB0, 0x1 ;  /* 0x000080400000791a */ /* 0x004fe80000000000 */
.L_x_131:
[----:B------:R-:W-:Y:S05]  /*8540*/  BSYNC.RECONVERGENT B0 ;  /* 0x0000000000007941 */ /* 0x000fea0003800200 */
.L_x_130:
        /* <DEDUP_REMOVED lines=16> */
.L_x_135:
[----:B------:R-:W-:Y:S05]  /*8650*/  BSYNC B0 ;  /* 0x0000000000007941 */ /* 0x000fea0003800000 */
.L_x_134:
        /* <DEDUP_REMOVED lines=17> */
.L_x_133:
[----:B------:R-:W-:Y:S05]  /*8770*/  BSYNC B1 ;  /* 0x0000000000017941 */ /* 0x000fea0003800000 */
.L_x_132:
        /* <DEDUP_REMOVED lines=21> */
.L_x_137:
        /* <DEDUP_REMOVED lines=18> */
[----:B------:R-:W-:Y:S01]  /*89f0*/  ISETP.NE.AND P6, PT, R102, RZ, PT ;  /* 0x000000ff6600720c */ /* 0x000fe20003fc5270 */
[--C-:B------:R-:W-:Y:S01]  /*8a00*/  HADD2.F32 R49, -RZ, R50.reuse.H0_H0 ;  /* 0x20000032ff317230 */ /* 0x100fe20000004100 */
[----:B----4-:R-:W-:Y:S01]  /*8a10*/  F2FP.F16.E4M3.UNPACK_B R58, R76 ;  /* 0x0000004cff3a723e */ /* 0x010fe200020006ff */
[----:B------:R-:W-:Y:S01]  /*8a20*/  HADD2.F32 R50, -RZ, R50.H1_H1 ;  /* 0x30000032ff327230 */ /* 0x000fe20000004100 */
[----:B------:R-:W-:Y:S01]  /*8a30*/  F2FP.F16.E4M3.UNPACK_B R62, R77 ;  /* 0x0000004dff3e723e */ /* 0x000fe200020006ff */
[--C-:B------:R-:W-:Y:S01]  /*8a40*/  HADD2.F32 R53, -RZ, R54.reuse.H0_H0 ;  /* 0x20000036ff357230 */ /* 0x100fe20000004100 */
[----:B------:R-:W-:Y:S01]  /*8a50*/  F2FP.F16.E4M3.UNPACK_B R66, R78 ;  /* 0x0000004eff42723e */ /* 0x000fe200020006ff */
[----:B------:R-:W-:Y:S01]  /*8a60*/  HADD2.F32 R54, -RZ, R54.H1_H1 ;  /* 0x30000036ff367230 */ /* 0x000fe20000004100 */
[----:B------:R-:W-:Y:S01]  /*8a70*/  F2FP.F16.E4M3.UNPACK_B R70, R79 ;  /* 0x0000004fff46723e */ /* 0x000fe200020006ff */
[--C-:B------:R-:W-:Y:S01]  /*8a80*/  HADD2.F32 R57, -RZ, R58.reuse.H0_H0 ;  /* 0x2000003aff397230 */ /* 0x100fe20000004100 */
[----:B------:R-:W-:Y:S01]  /*8a90*/  F2FP.F16.E4M3.UNPACK_B R56, R75.H1 ;  /* 0x0000004bff38723e */ /* 0x000fe200030006ff */
[----:B------:R-:W-:Y:S01]  /*8aa0*/  HADD2.F32 R58, -RZ, R58.H1_H1 ;  /* 0x3000003aff3a7230 */ /* 0x000fe20000004100 */
[----:B------:R-:W-:Y:S01]  /*8ab0*/  F2FP.F16.E4M3.UNPACK_B R60, R76.H1 ;  /* 0x0000004cff3c723e */ /* 0x000fe200030006ff */
[--C-:B------:R-:W-:Y:S01]  /*8ac0*/  HADD2.F32 R61, -RZ, R62.reuse.H0_H0 ;  /* 0x2000003eff3d7230 */ /* 0x100fe20000004100 */
[----:B------:R-:W-:Y:S01]  /*8ad0*/  F2FP.F16.E4M3.UNPACK_B R64, R77.H1 ;  /* 0x0000004dff40723e */ /* 0x000fe200030006ff */
[----:B------:R-:W-:Y:S01]  /*8ae0*/  HADD2.F32 R62, -RZ, R62.H1_H1 ;  /* 0x3000003eff3e7230 */ /* 0x000fe20000004100 */
[----:B------:R-:W-:Y:S01]  /*8af0*/  F2FP.F16.E4M3.UNPACK_B R68, R78.H1 ;  /* 0x0000004eff44723e */ /* 0x000fe200030006ff */
        /* <DEDUP_REMOVED lines=112> */
[----:B------:R-:W-:Y:S02]  /*9200*/  UIADD3 UR4, UPT, UPT, UR44, 0x4400, URZ ;  /* 0x000044002c047890 */ /* 0x000fe4000fffe0ff */
[----:B------:R-:W-:Y:S01]  /*9210*/  UIADD3 UR9, UPT, UPT, UR49, 0x80, URZ ;  /* 0x0000008031097890 */ /* 0x000fe2000fffe0ff */
[----:B------:R-:W-:Y:S01]  /*9220*/  UMOV UR10, UR50 ;  /* 0x00000032000a7c82 */ /* 0x000fe20008000000 */
[----:B------:R-:W-:Y:S02]  /*9230*/  UMOV UR11, UR36 ;  /* 0x00000024000b7c82 */ /* 0x000fe40008000000 */
        /* <DEDUP_REMOVED lines=8> */
.L_x_139:
[----:B------:R-:W-:Y:S05]  /*92c0*/  BSYNC.RECONVERGENT B0 ;  /* 0x0000000000007941 */ /* 0x000fea0003800200 */
.L_x_138:
        /* <DEDUP_REMOVED lines=16> */
.L_x_143:
[----:B------:R-:W-:Y:S05]  /*93d0*/  BSYNC B0 ;  /* 0x0000000000007941 */ /* 0x000fea0003800000 */
.L_x_142:
        /* <DEDUP_REMOVED lines=17> */
.L_x_141:
[----:B------:R-:W-:Y:S05]  /*94f0*/  BSYNC B1 ;  /* 0x0000000000017941 */ /* 0x000fea0003800000 */
.L_x_140:
        /* <DEDUP_REMOVED lines=21> */
.L_x_145:
[----:B------:R-:W-:Y:S01]  /*9650*/  ISETP.NE.AND P0, PT, R97, RZ, PT ;  /* 0x000000ff6100720c */ /* 0x000fe20003f05270 */
[----:B------:R-:W-:Y:S05]  /*9660*/  WARPSYNC.ALL ;  /* 0x0000000000007948 */ /* 0x000fea0003800000 */
[----:B------:R-:W-:Y:S01]  /*9670*/  R2UR UR4, R39 ;  /* 0x00000000270472ca */ /* 0x000fe200000e0000 */
[----:B------:R-:W2:Y:S01]  /*9680*/  S2UR UR6, SR_CgaCtaId ;  /* 0x00000000000679c3 */ /* 0x000ea20000008800 */
[-C--:B------:R-:W-:Y:S01]  /*9690*/  F2FP.F16.E4M3.UNPACK_B R42, R72.reuse ;  /* 0x00000048ff2a723e */ /* 0x080fe200020006ff */
[----:B------:R-:W-:Y:S01]  /*96a0*/  BSSY.RECONVERGENT B0, `(.L_x_146) ;  /* 0x000009b000007945 */ /* 0x000fe20003800200 */
[----:B------:R-:W-:Y:S02]  /*96b0*/  F2FP.F16.E4M3.UNPACK_B R72, R72.H1 ;  /* 0x00000048ff48723e */ /* 0x000fe400030006ff */
[-C--:B------:R-:W-:Y:S01]  /*96c0*/  F2FP.F16.E4M3.UNPACK_B R46, R73.reuse ;  /* 0x00000049ff2e723e */ /* 0x080fe200020006ff */
[--C-:B------:R-:W-:Y:S01]  /*96d0*/  HADD2.F32 R40, -RZ, R42.reuse.H0_H0 ;  /* 0x2000002aff287230 */ /* 0x100fe20000004100 */
[----:B------:R-:W-:Y:S01]  /*96e0*/  F2FP.F16.E4M3.UNPACK_B R73, R73.H1 ;  /* 0x00000049ff49723e */ /* 0x000fe200030006ff */
[----:B------:R-:W-:Y:S01]  /*96f0*/  HADD2.F32 R42, -RZ, R42.H1_H1 ;  /* 0x3000002aff2a7230 */ /* 0x000fe20000004100 */
[-C--:B------:R-:W-:Y:S01]  /*9700*/  F2FP.F16.E4M3.UNPACK_B R50, R74.reuse ;  /* 0x0000004aff32723e */ /* 0x080fe200020006ff */
[----:B------:R-:W-:Y:S01]  /*9710*/  HADD2.F32 R43, -RZ, R72.H0_H0 ;  /* 0x20000048ff2b7230 */ /* 0x000fe20000004100 */
[----:B------:R-:W-:Y:S01]  /*9720*/  F2FP.F16.E4M3.UNPACK_B R74, R74.H1 ;  /* 0x0000004aff4a723e */ /* 0x000fe200030006ff */
[----:B------:R-:W-:Y:S01]  /*9730*/  LDTM.16dp32bit_t0_t15.x32 R4, tmem[UR4+0xc0] ;  /* 0x0000c004000479ee */ /* 0x000fe20008a80000 */
[----:B------:R-:W3:Y:S01]  /*9740*/  LDTM.16dp32bit_t16_t31.x32 R4, tmem[UR4+0xe0] ;  /* 0x0000e004000479ee */ /* 0x000ee20008aa0000 */
[----:B------:R-:W-:Y:S01]  /*9750*/  NOP ;  /* 0x0000000000007918 */ /* 0x000fe20000000000 */
[--C-:B------:R-:W-:Y:S01]  /*9760*/  HADD2.F32 R45, -RZ, R46.reuse.H0_H0 ;  /* 0x2000002eff2d7230 */ /* 0x100fe20000004100 */
[----:B------:R-:W-:Y:S01]  /*9770*/  R2UR UR5, R71 ;  /* 0x00000000470572ca */ /* 0x000fe200000e0000 */
[----:B------:R-:W-:Y:S01]  /*9780*/  HADD2.F32 R46, -RZ, R46.H1_H1 ;  /* 0x3000002eff2e7230 */ /* 0x000fe20000004100 */
[----:B------:R-:W-:Y:S01]  /*9790*/  F2FP.F16.E4M3.UNPACK_B R54, R75 ;  /* 0x0000004bff36723e */ /* 0x000fe200020006ff */
        /* <DEDUP_REMOVED lines=10> */
[----:B------:R-:W-:Y:S01]  /*9840*/  UIADD3 UR4, UPT, UPT, UR5, 0x1d0, URZ ;  /* 0x000001d005047890 */ /* 0x000fe2000fffe0ff */
[----:B------:R-:W-:Y:S01]  /*9850*/  HADD2.F32 R59, -RZ, R58.H1_H1 ;  /* 0x3000003aff3b7230 */ /* 0x000fe20000004100 */
[----:B------:R-:W-:Y:S01]  /*9860*/  F2FP.F16.E4M3.UNPACK_B R76, R76.H1 ;  /* 0x0000004cff4c723e */ /* 0x000fe200030006ff */
[--C-:B------:R-:W-:Y:S01]  /*9870*/  HADD2.F32 R60, -RZ, R62.reuse.H0_H0 ;  /* 0x2000003eff3c7230 */ /* 0x100fe20000004100 */
[----:B------:R-:W-:Y:S01]  /*9880*/  F2FP.F16.E4M3.UNPACK_B R77, R77.H1 ;  /* 0x0000004dff4d723e */ /* 0x000fe200030006ff */
[----:B------:R-:W-:Y:S01]  /*9890*/  HADD2.F32 R63, -RZ, R62.H1_H1 ;  /* 0x3000003eff3f7230 */ /* 0x000fe20000004100 */
[----:B------:R-:W-:Y:S01]  /*98a0*/  F2FP.F16.E4M3.UNPACK_B R78, R78.H1 ;  /* 0x0000004eff4e723e */ /* 0x000fe200030006ff */
[--C-:B------:R-:W-:Y:S01]  /*98b0*/  HADD2.F32 R64, -RZ, R66.reuse.H0_H0 ;  /* 0x20000042ff407230 */ /* 0x100fe20000004100 */
[----:B--2---:R-:W-:Y:S01]  /*98c0*/  UPRMT UR4, UR6, 0x654, UR4 ;  /* 0x0000065406047896 */ /* 0x004fe20008000004 */
        /* <DEDUP_REMOVED lines=8> */
[----:B------:R-:W-:Y:S01]  /*9950*/  SYNCS.ARRIVE.TRANS64.RED.A1T0 RZ, [UR4], RZ ;  /* 0x000000ffffff79a7 */ /* 0x000fe20008100404 */
[C---:B------:R-:W-:Y:S01]  /*9960*/  FMUL R16, R38.reuse, R16 ;  /* 0x0000001026107220 */ /* 0x040fe20000400000 */
[C---:B------:R-:W-:Y:S01]  /*9970*/  FMUL R17, R38.reuse, R17 ;  /* 0x0000001126117220 */ /* 0x040fe20000400000 */
[C---:B------:R-:W-:Y:S01]  /*9980*/  FMUL R0, R38.reuse, R20 ;  /* 0x0000001426007220 */ /* 0x040fe20000400000 */
[C---:B------:R-:W-:Y:S01]  /*9990*/  FMUL R2, R38.reuse, R21 ;  /* 0x0000001526027220 */ /* 0x040fe20000400000 */
[C---:B------:R-:W-:Y:S01]  /*99a0*/  FMUL R20, R38.reuse, R25 ;  /* 0x0000001926147220 */ /* 0x040fe20000400000 */
[----:B------:R-:W-:Y:S02]  /*99b0*/  HADD2.F32 R67, -RZ, R66.H1_H1 ;  /* 0x30000042ff437230 */ /* 0x000fe40000004100 */
[C---:B------:R-:W-:Y:S01]  /*99c0*/  FMUL R6, R38.reuse, R6 ;  /* 0x0000000626067220 */ /* 0x040fe20000400000 */
[----:B------:R-:W-:Y:S02]  /*99d0*/  HADD2.F32 R44, -RZ, R72.H1_H1 ;  /* 0x30000048ff2c7230 */ /* 0x000fe40000004100 */
[C---:B------:R-:W-:Y:S01]  /*99e0*/  FMUL R7, R38.reuse, R7 ;  /* 0x0000000726077220 */ /* 0x040fe20000400000 */
[--C-:B------:R-:W-:Y:S02]  /*99f0*/  HADD2.F32 R47, -RZ, R73.reuse.H0_H0 ;  /* 0x20000049ff2f7230 */ /* 0x100fe40000004100 */
[C---:B------:R-:W-:Y:S01]  /*9a00*/  FFMA R6, R41.reuse, R43, R6 ;  /* 0x0000002b29067223 */ /* 0x040fe20000000006 */
[--C-:B------:R-:W-:Y:S02]  /*9a10*/  HADD2.F32 R40, -RZ, R68.reuse.H0_H0 ;  /* 0x20000044ff287230 */ /* 0x100fe40000004100 */
[C---:B------:R-:W-:Y:S01]  /*9a20*/  FFMA R7, R41.reuse, R44, R7 ;  /* 0x0000002c29077223 */ /* 0x040fe20000000007 */
[C---:B------:R-:W-:Y:S01]  /*9a30*/  FFMA R8, R41.reuse, R45, R8 ;  /* 0x0000002d29087223 */ /* 0x040fe20000000008 */
[----:B------:R-:W-:Y:S01]  /*9a40*/  FFMA R9, R41, R46, R9 ;  /* 0x0000002e29097223 */ /* 0x000fe20000000009 */
[----:B------:R-:W-:Y:S02]  /*9a50*/  HADD2.F32 R43, -RZ, R68.H1_H1 ;  /* 0x30000044ff2b7230 */ /* 0x000fe40000004100 */
[C---:B------:R-:W-:Y:S01]  /*9a60*/  FMUL R10, R38.reuse, R10 ;  /* 0x0000000a260a7220 */ /* 0x040fe20000400000 */
[----:B------:R-:W-:Y:S01]  /*9a70*/  HADD2.F32 R48, -RZ, R73.H1_H1 ;  /* 0x30000049ff307230 */ /* 0x000fe20000004100 */
[----:B------:R-:W-:Y:S01]  /*9a80*/  F2FP.SATFINITE.E4M3.F32.PACK_AB_MERGE_C R100, R7, R6, RZ ;  /* 0x000000060764723e */ /* 0x000fe200048070ff */
[C---:B------:R-:W-:Y:S01]  /*9a90*/  FMUL R7, R38.reuse, R24 ;  /* 0x0000001826077220 */ /* 0x040fe20000400000 */
[----:B------:R-:W-:Y:S01]  /*9aa0*/  FFMA R10, R41, R47, R10 ;  /* 0x0000002f290a7223 */ /* 0x000fe2000000000a */
[C---:B------:R-:W-:Y:S01]  /*9ab0*/  FMUL R24, R38.reuse, R29 ;  /* 0x0000001d26187220 */ /* 0x040fe20000400000 */
[----:B------:R-:W-:Y:S01]  /*9ac0*/  F2FP.SATFINITE.E4M3.F32.PACK_AB_MERGE_C R100, R5, R4, R100 ;  /* 0x000000040564723e */ /* 0x000fe20004807064 */
[C---:B------:R-:W-:Y:S01]  /*9ad0*/  FMUL R11, R38.reuse, R11 ;  /* 0x0000000b260b7220 */ /* 0x040fe20000400000 */
[--C-:B------:R-:W-:Y:S02]  /*9ae0*/  HADD2.F32 R51, -RZ, R74.reuse.H0_H0 ;  /* 0x2000004aff337230 */ /* 0x100fe40000004100 */
[C---:B------:R-:W-:Y:S01]  /*9af0*/  FMUL R14, R38.reuse, R14 ;  /* 0x0000000e260e7220 */ /* 0x040fe20000400000 */
[----:B------:R-:W-:Y:S02]  /*9b00*/  HADD2.F32 R52, -RZ, R74.H1_H1 ;  /* 0x3000004aff347230 */ /* 0x000fe40000004100 */
[C---:B------:R-:W-:Y:S01]  /*9b10*/  FFMA R11, R41.reuse, R48, R11 ;  /* 0x00000030290b7223 */ /* 0x040fe2000000000b */
[C---:B------:R-:W-:Y:S01]  /*9b20*/  FFMA R12, R41.reuse, R49, R12 ;  /* 0x00000031290c7223 */ /* 0x040fe2000000000c */
[C---:B------:R-:W-:Y:S01]  /*9b30*/  FFMA R13, R41.reuse, R50, R13 ;  /* 0x00000032290d7223 */ /* 0x040fe2000000000d */
[----:B------:R-:W-:Y:S01]  /*9b40*/  FFMA R14, R41, R51, R14 ;  /* 0x00000033290e7223 */ /* 0x000fe2000000000e */
[C---:B------:R-:W-:Y:S01]  /*9b50*/  FMUL R15, R38.reuse, R15 ;  /* 0x0000000f260f7220 */ /* 0x040fe20000400000 */
[--C-:B------:R-:W-:Y:S01]  /*9b60*/  HADD2.F32 R55, -RZ, R75.reuse.H0_H0 ;  /* 0x2000004bff377230 */ /* 0x100fe20000004100 */
[----:B------:R-:W-:Y:S01]  /*9b70*/  F2FP.SATFINITE.E4M3.F32.PACK_AB_MERGE_C R101, R11, R10, RZ ;  /* 0x0000000a0b65723e */ /* 0x000fe200048070ff */
[----:B------:R-:W-:Y:S02]  /*9b80*/  HADD2.F32 R56, -RZ, R75.H1_H1 ;  /* 0x3000004bff387230 */ /* 0x000fe40000004100 */
[C---:B------:R-:W-:Y:S01]  /*9b90*/  FFMA R15, R41.reuse, R52, R15 ;  /* 0x00000034290f7223 */ /* 0x040fe2000000000f */
[----:B------:R-:W-:Y:S01]  /*9ba0*/  FFMA R16, R41, R53, R16 ;  /* 0x0000003529107223 */ /* 0x000fe20000000010 */
[----:B------:R-:W-:Y:S01]  /*9bb0*/  F2FP.SATFINITE.E4M3.F32.PACK_AB_MERGE_C R101, R9, R8, R101 ;  /* 0x000000080965723e */ /* 0x000fe20004807065 */
[----:B------:R-:W-:Y:S01]  /*9bc0*/  FFMA R17, R41, R54, R17 ;  /* 0x0000003629117223 */ /* 0x000fe20000000011 */
[C---:B------:R-:W-:Y:S01]  /*9bd0*/  FMUL R18, R38.reuse, R18 ;  /* 0x0000001226127220 */ /* 0x040fe20000400000 */
[----:B------:R-:W-:Y:S01]  /*9be0*/  F2FP.SATFINITE.E4M3.F32.PACK_AB_MERGE_C R102, R15, R14, RZ ;  /* 0x0000000e0f66723e */ /* 0x000fe200048070ff */
[C---:B------:R-:W-:Y:S01]  /*9bf0*/  FMUL R19, R38.reuse, R19 ;  /* 0x0000001326137220 */ /* 0x040fe20000400000 */
[--C-:B------:R-:W-:Y:S02]  /*9c00*/  HADD2.F32 R58, -RZ, R76.reuse.H0_H0 ;  /* 0x2000004cff3a7230 */ /* 0x100fe40000004100 */
[----:B------:R-:W-:Y:S01]  /*9c10*/  FFMA R18, R41, R55, R18 ;  /* 0x0000003729127223 */ /* 0x000fe20000000012 */
[----:B------:R-:W-:Y:S01]  /*9c20*/  F2FP.SATFINITE.E4M3.F32.PACK_AB_MERGE_C R102, R13, R12, R102 ;  /* 0x0000000c0d66723e */ /* 0x000fe20004807066 */
[C---:B------:R-:W-:Y:S01]  /*9c30*/  FFMA R19, R41.reuse, R56, R19 ;  /* 0x0000003829137223 */ /* 0x040fe20000000013 */
[----:B------:R-:W-:Y:S02]  /*9c40*/  HADD2.F32 R61, -RZ, R76.H1_H1 ;  /* 0x3000004cff3d7230 */ /* 0x000fe40000004100 */
[C---:B------:R-:W-:Y:S01]  /*9c50*/  FMUL R3, R38.reuse, R22 ;  /* 0x0000001626037220 */ /* 0x040fe20000400000 */
        /* <DEDUP_REMOVED lines=10> */
[C---:B------:R-:W-:Y:S01]  /*9d00*/  FMUL R23, R38.reuse, R28 ;  /* 0x0000001c26177220 */ /* 0x040fe20000400000 */
[----:B------:R-:W-:Y:S01]  /*9d10*/  F2FP.F16.E4M3.UNPACK_B R79, R79.H1 ;  /* 0x0000004fff4f723e */ /* 0x000fe200030006ff */
        /* <DEDUP_REMOVED lines=9> */
[C---:B------:R-:W-:Y:S01]  /*9db0*/  FFMA R24, R41.reuse, R67, R24 ;  /* 0x0000004329187223 */ /* 0x040fe20000000018 */
[C---:B------:R-:W-:Y:S01]  /*9dc0*/  FMUL R28, R38.reuse, R33 ;  /* 0x00000021261c7220 */ /* 0x040fe20000400000 */
[--C-:B------:R-:W-:Y:S02]  /*9dd0*/  HADD2.F32 R42, -RZ, R79.reuse.H0_H0 ;  /* 0x2000004fff2a7230 */ /* 0x100fe40000004100 */
[C---:B------:R-:W-:Y:S01]  /*9de0*/  FFMA R25, R41.reuse, R66, R25 ;  /* 0x0000004229197223 */ /* 0x040fe20000000019 */
[----:B------:R-:W-:Y:S02]  /*9df0*/  HADD2.F32 R71, -RZ, R79.H1_H1 ;  /* 0x3000004fff477230 */ /* 0x000fe40000004100 */
[C---:B------:R-:W-:Y:S01]  /*9e00*/  FMUL R29, R38.reuse, R34 ;  /* 0x00000022261d7220 */ /* 0x040fe20000400000 */
        /* <DEDUP_REMOVED lines=9> */
[----:B-1----:R-:W-:Y:S01]  /*9ea0*/  F2FP.SATFINITE.E4M3.F32.PACK_AB_MERGE_C R105, R22, R21, RZ ;  /* 0x000000151669723e */ /* 0x002fe200048070ff */
[----:B------:R1:W-:Y:S01]  /*9eb0*/  STS.128 [R84+UR44+0x5400], R100 ;  /* 0x0054006454007988 */ /* 0x0003e20008000c2c */
[----:B------:R-:W-:Y:S02]  /*9ec0*/  F2FP.SATFINITE.E4M3.F32.PACK_AB_MERGE_C R64, R26, R25, RZ ;  /* 0x000000191a40723e */ /* 0x000fe400048070ff */
[----:B------:R-:W-:Y:S02]  /*9ed0*/  F2FP.SATFINITE.E4M3.F32.PACK_AB_MERGE_C R67, R30, R29, RZ ;  /* 0x0000001d1e43723e */ /* 0x000fe400048070ff */
[----:B------:R-:W-:Y:S02]  /*9ee0*/  F2FP.SATFINITE.E4M3.F32.PACK_AB_MERGE_C R104, R2, R0, R3 ;  /* 0x000000000268723e */ /* 0x000fe40004807003 */
[----:B------:R-:W-:Y:S02]  /*9ef0*/  F2FP.SATFINITE.E4M3.F32.PACK_AB_MERGE_C R105, R20, R7, R105 ;  /* 0x000000071469723e */ /* 0x000fe40004807069 */
[----:B------:R-:W-:Y:S02]  /*9f00*/  F2FP.SATFINITE.E4M3.F32.PACK_AB_MERGE_C R106, R24, R23, R64 ;  /* 0x00000017186a723e */ /* 0x000fe40004807040 */
[----:B------:R-:W-:Y:S02]  /*9f10*/  F2FP.SATFINITE.E4M3.F32.PACK_AB_MERGE_C R107, R28, R27, R67 ;  /* 0x0000001b1c6b723e */ /* 0x000fe40004807043 */
[----:B------:R-:W-:Y:S03]  /*9f20*/  IADD3 R36, PT, PT, R36, 0x1, RZ ;  /* 0x0000000124247810 */ /* 0x000fe60007ffe0ff */
        /* <DEDUP_REMOVED lines=18> */
.L_x_147:
[----:B------:R-:W-:Y:S05]  /*a050*/  BSYNC.RECONVERGENT B0 ;  /* 0x0000000000007941 */ /* 0x000fea0003800200 */
.L_x_146:
[----:B------:R-:W-:Y:S01]  /*a060*/  R2UR UR4, R87 ;  /* 0x00000000570472ca */ /* 0x000fe200000e0000 */
[----:B------:R-:W-:Y:S01]  /*a070*/  BAR.SYNC.DEFER_BLOCKING 0x1, 0x80 ;  /* 0x0042000000007b1d */ /* 0x000fe20000010000 */
[C---:B------:R-:W-:Y:S01]  /*a080*/  ISETP.NE.AND P0, PT, R89.reuse, 0x2, PT ;  /* 0x000000025900780c */ /* 0x040fe20003f05270 */
[----:B------:R-:W-:Y:S01]  /*a090*/  UISETP.NE.AND UP0, UPT, UR45, URZ, UPT ;  /* 0x000000ff2d00728c */ /* 0x000fe2000bf05270 */
[----:B------:R-:W-:Y:S01]  /*a0a0*/  ISETP.NE.AND P1, PT, R36, 0x4, PT ;  /* 0x000000042400780c */ /* 0x000fe20003f25270 */
[----:B------:R-:W-:Y:S01]  /*a0b0*/  UIADD3 UR31, UPT, UPT, UR37, UR59, URZ ;  /* 0x0000003b251f7290 */ /* 0x000fe2000fffe0ff */
[----:B------:R-:W-:Y:S02]  /*a0c0*/  SEL R5, RZ, 0x1, P0 ;  /* 0x00000001ff057807 */ /* 0x000fe40000000000 */
[----:B------:R-:W-:Y:S02]  /*a0d0*/  SEL R3, RZ, 0x1, P1 ;  /* 0x00000001ff037807 */ /* 0x000fe40000800000 */
[----:B------:R-:W-:Y:S02]  /*a0e0*/  LOP3.LUT R92, R92, R5, RZ, 0x3c, !PT ;  /* 0x000000055c5c7212 */ /* 0x000fe400078e3cff */
[----:B------:R-:W-:Y:S01]  /*a0f0*/  LOP3.LUT R94, R94, R3, RZ, 0x3c, !PT ;  /* 0x000000035e5e7212 */ /* 0x000fe200078e3cff */
[----:B------:R-:W-:Y:S01]  /*a100*/  UIADD3 UR30, UPT, UPT, UR38, UR4, URZ ;  /* 0x00000004261e7290 */ /* 0x000fe2000fffe0ff */
[----:B------:R-:W-:Y:S02]  /*a110*/  SEL R89, R89, RZ, P0 ;  /* 0x000000ff59597207 */ /* 0x000fe40000000000 */
[----:B------:R-:W-:Y:S01]  /*a120*/  SEL R36, R36, RZ, P1 ;  /* 0x000000ff24247207 */ /* 0x000fe20000800000 */
[----:B------:R-:W-:Y:S01]  /*a130*/  UMOV UR36, UR58 ;  /* 0x0000003a00247c82 */ /* 0x000fe20008000000 */
[----:B------:R-:W-:Y:S07]  /*a140*/  BRA.U UP0, `(.L_x_148) ;  /* 0xffffffb900e07547 */ /* 0x000fee000b83ffff */
[----:B------:R-:W-:Y:S05]  /*a150*/  EXIT ;  /* 0x000000000000794d */ /* 0x000fea0003800000 */
.L_x_25:
[----:B-1----:R1:W3:Y:S02]  /*a160*/  SYNCS.PHASECHK.TRANS64.TRYWAIT P0, [R0+URZ+0x200], R3 ;  /* 0x00020003000075a7 */ /* 0x0022e400080011ff */
[----:B---3--:R-:W-:Y:S05]  /*a170*/  @!P0 NANOSLEEP.SYNCS 0x989680 ;  /* 0x009896800000895d */ /* 0x008fea0003900000 */
[----:B------:R-:W3:Y:S02]  /*a180*/  @!P0 SYNCS.PHASECHK.TRANS64 P0, [R0+URZ+0x200], R3 ;  /* 0x00020003000085a7 */ /* 0x000ee400080010ff */
[----:B---3--:R-:W-:Y:S05]  /*a190*/  @!P0 BRA `(.L_x_25) ;  /* 0xfffffffc00f08947 */ /* 0x008fea000383ffff */
[----:B------:R-:W-:Y:S05]  /*a1a0*/  BRA `(.L_x_149) ;  /* 0xffffff7800487947 */ /* 0x000fea000383ffff */
.L_x_28:
[----:B-1----:R-:W-:-:S07]  /*a1b0*/  MOV R0, UR33 ;  /* 0x0000002100007c02 */ /* 0x002fce0008000f00 */
.L_x_150:
[----:B-1----:R1:W3:Y:S02]  /*a1c0*/  SYNCS.PHASECHK.TRANS64.TRYWAIT P0, [R0+URZ+0xa0], R3 ;  /* 0x0000a003000075a7 */ /* 0x0022e400080011ff */
[----:B---3--:R-:W-:Y:S05]  /*a1d0*/  @!P0 NANOSLEEP.SYNCS 0x989680 ;  /* 0x009896800000895d */ /* 0x008fea0003900000 */
[----:B------:R-:W3:Y:S02]  /*a1e0*/  @!P0 SYNCS.PHASECHK.TRANS64 P0, [R0+URZ+0xa0], R3 ;  /* 0x0000a003000085a7 */ /* 0x000ee400080010ff */
[----:B---3--:R-:W-:Y:S05]  /*a1f0*/  @!P0 BRA `(.L_x_150) ;  /* 0xfffffffc00f08947 */ /* 0x008fea000383ffff */
[----:B------:R-:W-:Y:S05]  /*a200*/  BRA `(.L_x_27) ;  /* 0xffffff7800887947 */ /* 0x000fea000383ffff */
.L_x_35:
[----:B-1----:R-:W-:-:S07]  /*a210*/  MOV R0, UR9 ;  /* 0x0000000900007c02 */ /* 0x002fce0008000f00 */
.L_x_151:
[----:B-1----:R1:W3:Y:S02]  /*a220*/  SYNCS.PHASECHK.TRANS64.TRYWAIT P0, [R0+URZ+0xa0], R3 ;  /* 0x0000a003000075a7 */ /* 0x0022e400080011ff */
[----:B---3--:R-:W-:Y:S05]  /*a230*/  @!P0 NANOSLEEP.SYNCS 0x989680 ;  /* 0x009896800000895d */ /* 0x008fea0003900000 */
[----:B------:R-:W3:Y:S02]  /*a240*/  @!P0 SYNCS.PHASECHK.TRANS64 P0, [R0+URZ+0xa0], R3 ;  /* 0x0000a003000085a7 */ /* 0x000ee400080010ff */
[----:B---3--:R-:W-:Y:S05]  /*a250*/  @!P0 BRA `(.L_x_151) ;  /* 0xfffffffc00f08947 */ /* 0x008fea000383ffff */
[----:B------:R-:W-:Y:S05]  /*a260*/  BRA `(.L_x_34) ;  /* 0xffffff7c00447947 */ /* 0x000fea000383ffff */
.L_x_40:
[----:B-1----:R1:W3:Y:S02]  /*a270*/  SYNCS.PHASECHK.TRANS64.TRYWAIT P0, [R3+URZ+0x190], R0 ;  /* 0x00019000030075a7 */ /* 0x0022e400080011ff */
[----:B---3--:R-:W-:Y:S05]  /*a280*/  @!P0 NANOSLEEP.SYNCS 0x989680 ;  /* 0x009896800000895d */ /* 0x008fea0003900000 */
[----:B------:R-:W3:Y:S02]  /*a290*/  @!P0 SYNCS.PHASECHK.TRANS64 P0, [R3+URZ+0x190], R0 ;  /* 0x00019000030085a7 */ /* 0x000ee400080010ff */
[----:B---3--:R-:W-:Y:S05]  /*a2a0*/  @!P0 BRA `(.L_x_40) ;  /* 0xfffffffc00f08947 */ /* 0x008fea000383ffff */
[----:B------:R-:W-:Y:S05]  /*a2b0*/  BRA `(.L_x_152) ;  /* 0xffffff7c00e47947 */ /* 0x000fea000383ffff */
.L_x_44:
[----:B-1----:R-:W-:-:S07]  /*a2c0*/  MOV R0, UR4 ;  /* 0x0000000400007c02 */ /* 0x002fce0008000f00 */
.L_x_153:
[----:B-1----:R1:W3:Y:S02]  /*a2d0*/  SYNCS.PHASECHK.TRANS64.TRYWAIT P0, [R0+URZ], R3 ;  /* 0x00000003000075a7 */ /* 0x0022e400080011ff */
[----:B---3--:R-:W-:Y:S05]  /*a2e0*/  @!P0 NANOSLEEP.SYNCS 0x989680 ;  /* 0x009896800000895d */ /* 0x008fea0003900000 */
[----:B------:R-:W3:Y:S02]  /*a2f0*/  @!P0 SYNCS.PHASECHK.TRANS64 P0, [R0+URZ], R3 ;  /* 0x00000003000085a7 */ /* 0x000ee400080010ff */
[----:B---3--:R-:W-:Y:S05]  /*a300*/  @!P0 BRA `(.L_x_153) ;  /* 0xfffffffc00f08947 */ /* 0x008fea000383ffff */
[----:B------:R-:W-:Y:S05]  /*a310*/  BRA `(.L_x_154) ;  /* 0xffffff84008c7947 */ /* 0x000fea000383ffff */
.L_x_45:
[----:B------:R-:W-:-:S07]  /*a320*/  MOV R0, UR5 ;  /* 0x0000000500007c02 */ /* 0x000fce0008000f00 */
.L_x_155:
[----:B-1----:R1:W3:Y:S02]  /*a330*/  SYNCS.PHASECHK.TRANS64.TRYWAIT P0, [R0+URZ], R3 ;  /* 0x00000003000075a7 */ /* 0x0022e400080011ff */
[----:B---3--:R-:W-:Y:S05]  /*a340*/  @!P0 NANOSLEEP.SYNCS 0x989680 ;  /* 0x009896800000895d */ /* 0x008fea0003900000 */
[----:B------:R-:W3:Y:S02]  /*a350*/  @!P0 SYNCS.PHASECHK.TRANS64 P0, [R0+URZ], R3 ;  /* 0x00000003000085a7 */ /* 0x000ee400080010ff */
[----:B---3--:R-:W-:Y:S05]  /*a360*/  @!P0 BRA `(.L_x_155) ;  /* 0xfffffffc00f08947 */ /* 0x008fea000383ffff */
[----:B------:R-:W-:Y:S05]  /*a370*/  BRA `(.L_x_156) ;  /* 0xffffff8400987947 */ /* 0x000fea000383ffff */
.L_x_46:
[----:B------:R-:W-:-:S07]  /*a380*/  MOV R0, UR5 ;  /* 0x0000000500007c02 */ /* 0x000fce0008000f00 */
.L_x_157:
[----:B-1----:R1:W3:Y:S02]  /*a390*/  SYNCS.PHASECHK.TRANS64.TRYWAIT P0, [R0+URZ], R3 ;  /* 0x00000003000075a7 */ /* 0x0022e400080011ff */
[----:B---3--:R-:W-:Y:S05]  /*a3a0*/  @!P0 NANOSLEEP.SYNCS 0x989680 ;  /* 0x009896800000895d */ /* 0x008fea0003900000 */
[----:B------:R-:W3:Y:S02]  /*a3b0*/  @!P0 SYNCS.PHASECHK.TRANS64 P0, [R0+URZ], R3 ;  /* 0x00000003000085a7 */ /* 0x000ee400080010ff */
[----:B---3--:R-:W-:Y:S05]  /*a3c0*/  @!P0 BRA `(.L_x_157) ;  /* 0xfffffffc00f08947 */ /* 0x008fea000383ffff */
[----:B------:R-:W-:Y:S05]  /*a3d0*/  BRA `(.L_x_158) ;  /* 0xffffff8400a47947 */ /* 0x000fea000383ffff */
.L_x_47:
[----:B------:R-:W-:-:S07]  /*a3e0*/  MOV R0, UR5 ;  /* 0x0000000500007c02 */ /* 0x000fce0008000f00 */
.L_x_159:
[----:B-1----:R1:W3:Y:S02]  /*a3f0*/  SYNCS.PHASECHK.TRANS64.TRYWAIT P0, [R0+URZ], R3 ;  /* 0x00000003000075a7 */ /* 0x0022e400080011ff */
[----:B---3--:R-:W-:Y:S05]  /*a400*/  @!P0 NANOSLEEP.SYNCS 0x989680 ;  /* 0x009896800000895d */ /* 0x008fea0003900000 */
[----:B------:R-:W3:Y:S02]  /*a410*/  @!P0 SYNCS.PHASECHK.TRANS64 P0, [R0+URZ], R3 ;  /* 0x00000003000085a7 */ /* 0x000ee400080010ff */
[----:B---3--:R-:W-:Y:S05]  /*a420*/  @!P0 BRA `(.L_x_159) ;  /* 0xfffffffc00f08947 */ /* 0x008fea000383ffff */
[----:B------:R-:W-:Y:S05]  /*a430*/  BRA `(.L_x_160) ;  /* 0xffffff8400b07947 */ /* 0x000fea000383ffff */
.L_x_48:
[----:B------:R-:W-:-:S07]  /*a440*/  MOV R0, UR5 ;  /* 0x0000000500007c02 */ /* 0x000fce0008000f00 */
.L_x_161:
[----:B-1----:R1:W3:Y:S02]  /*a450*/  SYNCS.PHASECHK.TRANS64.TRYWAIT P0, [R0+URZ], R3 ;  /* 0x00000003000075a7 */ /* 0x0022e400080011ff */
[----:B---3--:R-:W-:Y:S05]  /*a460*/  @!P0 NANOSLEEP.SYNCS 0x989680 ;  /* 0x009896800000895d */ /* 0x008fea0003900000 */
[----:B------:R-:W3:Y:S02]  /*a470*/  @!P0 SYNCS.PHASECHK.TRANS64 P0, [R0+URZ], R3 ;  /* 0x00000003000085a7 */ /* 0x000ee400080010ff */
[----:B---3--:R-:W-:Y:S05]  /*a480*/  @!P0 BRA `(.L_x_161) ;  /* 0xfffffffc00f08947 */ /* 0x008fea000383ffff */
[----:B------:R-:W-:Y:S05]  /*a490*/  BRA `(.L_x_162) ;  /* 0xffffff8400bc7947 */ /* 0x000fea000383ffff */
.L_x_49:
[----:B------:R-:W-:-:S07]  /*a4a0*/  MOV R0, UR5 ;  /* 0x0000000500007c02 */ /* 0x000fce0008000f00 */
.L_x_163:
[----:B-1----:R1:W3:Y:S02]  /*a4b0*/  SYNCS.PHASECHK.TRANS64.TRYWAIT P0, [R0+URZ], R3 ;  /* 0x00000003000075a7 */ /* 0x0022e400080011ff */
[----:B---3--:R-:W-:Y:S05]  /*a4c0*/  @!P0 NANOSLEEP.SYNCS 0x989680 ;  /* 0x009896800000895d */ /* 0x008fea0003900000 */
[----:B------:R-:W3:Y:S02]  /*a4d0*/  @!P0 SYNCS.PHASECHK.TRANS64 P0, [R0+URZ], R3 ;  /* 0x00000003000085a7 */ /* 0x000ee400080010ff */
[----:B---3--:R-:W-:Y:S05]  /*a4e0*/  @!P0 BRA `(.L_x_163) ;  /* 0xfffffffc00f08947 */ /* 0x008fea000383ffff */
[----:B------:R-:W-:Y:S05]  /*a4f0*/  BRA `(.L_x_164) ;  /* 0xffffff8400c87947 */ /* 0x000fea000383ffff */
.L_x_50:
[----:B------:R-:W-:-:S07]  /*a500*/  MOV R0, UR5 ;  /* 0x0000000500007c02 */ /* 0x000fce0008000f00 */
.L_x_165:
[----:B-1----:R1:W3:Y:S02]  /*a510*/  SYNCS.PHASECHK.TRANS64.TRYWAIT P0, [R0+URZ], R3 ;  /* 0x00000003000075a7 */ /* 0x0022e400080011ff */
[----:B---3--:R-:W-:Y:S05]  /*a520*/  @!P0 NANOSLEEP.SYNCS 0x989680 ;  /* 0x009896800000895d */ /* 0x008fea0003900000 */
[----:B------:R-:W3:Y:S02]  /*a530*/  @!P0 SYNCS.PHASECHK.TRANS64 P0, [R0+URZ], R3 ;  /* 0x00000003000085a7 */ /* 0x000ee400080010ff */
[----:B---3--:R-:W-:Y:S05]  /*a540*/  @!P0 BRA `(.L_x_165) ;  /* 0xfffffffc00f08947 */ /* 0x008fea000383ffff */
[----:B------:R-:W-:Y:S05]  /*a550*/  BRA `(.L_x_166) ;  /* 0xffffff8400d47947 */ /* 0x000fea000383ffff */
.L_x_51:
[----:B------:R-:W-:-:S07]  /*a560*/  MOV R0, UR5 ;  /* 0x0000000500007c02 */ /* 0x000fce0008000f00 */
.L_x_167:
[----:B-1----:R1:W3:Y:S02]  /*a570*/  SYNCS.PHASECHK.TRANS64.TRYWAIT P0, [R0+URZ], R3 ;  /* 0x00000003000075a7 */ /* 0x0022e400080011ff */
[----:B---3--:R-:W-:Y:S05]  /*a580*/  @!P0 NANOSLEEP.SYNCS 0x989680 ;  /* 0x009896800000895d */ /* 0x008fea0003900000 */
[----:B------:R-:W3:Y:S02]  /*a590*/  @!P0 SYNCS.PHASECHK.TRANS64 P0, [R0+URZ], R3 ;  /* 0x00000003000085a7 */ /* 0x000ee400080010ff */
[----:B---3--:R-:W-:Y:S05]  /*a5a0*/  @!P0 BRA `(.L_x_167) ;  /* 0xfffffffc00f08947 */ /* 0x008fea000383ffff */
[----:B------:R-:W-:Y:S05]  /*a5b0*/  BRA `(.L_x_168) ;  /* 0xffffff8400e07947 */ /* 0x000fea000383ffff */
.L_x_52:
[----:B------:R-:W-:-:S07]  /*a5c0*/  MOV R0, UR5 ;  /* 0x0000000500007c02 */ /* 0x000fce0008000f00 */
.L_x_169:
[----:B-1----:R1:W3:Y:S02]  /*a5d0*/  SYNCS.PHASECHK.TRANS64.TRYWAIT P0, [R0+URZ], R3 ;  /* 0x00000003000075a7 */ /* 0x0022e400080011ff */
[----:B---3--:R-:W-:Y:S05]  /*a5e0*/  @!P0 NANOSLEEP.SYNCS 0x989680 ;  /* 0x009896800000895d */ /* 0x008fea0003900000 */
[----:B------:R-:W3:Y:S02]  /*a5f0*/  @!P0 SYNCS.PHASECHK.TRANS64 P0, [R0+URZ], R3 ;  /* 0x00000003000085a7 */ /* 0x000ee400080010ff */
[----:B---3--:R-:W-:Y:S05]  /*a600*/  @!P0 BRA `(.L_x_169) ;  /* 0xfffffffc00f08947 */ /* 0x008fea000383ffff */
[----:B------:R-:W-:Y:S05]  /*a610*/  BRA `(.L_x_170) ;  /* 0xffffff8400ec7947 */ /* 0x000fea000383ffff */
.L_x_53:
[----:B------:R-:W-:-:S07]  /*a620*/  MOV R0, UR5 ;  /* 0x0000000500007c02 */ /* 0x000fce0008000f00 */
.L_x_171:
[----:B-1----:R1:W3:Y:S02]  /*a630*/  SYNCS.PHASECHK.TRANS64.TRYWAIT P0, [R0+URZ], R3 ;  /* 0x00000003000075a7 */ /* 0x0022e400080011ff */
[----:B---3--:R-:W-:Y:S05]  /*a640*/  @!P0 NANOSLEEP.SYNCS 0x989680 ;  /* 0x009896800000895d */ /* 0x008fea0003900000 */
[----:B------:R-:W3:Y:S02]  /*a650*/  @!P0 SYNCS.PHASECHK.TRANS64 P0, [R0+URZ], R3 ;  /* 0x00000003000085a7 */ /* 0x000ee400080010ff */
[----:B---3--:R-:W-:Y:S05]  /*a660*/  @!P0 BRA `(.L_x_171) ;  /* 0xfffffffc00f08947 */ /* 0x008fea000383ffff */
[----:B------:R-:W-:Y:S05]  /*a670*/  BRA `(.L_x_172) ;  /* 0xffffff8400f87947 */ /* 0x000fea000383ffff */
.L_x_54:
[----:B------:R-:W-:-:S07]  /*a680*/  MOV R0, UR5 ;  /* 0x0000000500007c02 */ /* 0x000fce0008000f00 */
.L_x_173:
[----:B-1----:R1:W3:Y:S02]  /*a690*/  SYNCS.PHASECHK.TRANS64.TRYWAIT P0, [R0+URZ], R3 ;  /* 0x00000003000075a7 */ /* 0x0022e400080011ff */
[----:B---3--:R-:W-:Y:S05]  /*a6a0*/  @!P0 NANOSLEEP.SYNCS 0x989680 ;  /* 0x009896800000895d */ /* 0x008fea0003900000 */
[----:B------:R-:W3:Y:S02]  /*a6b0*/  @!P0 SYNCS.PHASECHK.TRANS64 P0, [R0+URZ], R3 ;  /* 0x00000003000085a7 */ /* 0x000ee400080010ff */
[----:B---3--:R-:W-:Y:S05]  /*a6c0*/  @!P0 BRA `(.L_x_173) ;  /* 0xfffffffc00f08947 */ /* 0x008fea000383ffff */
[----:B------:R-:W-:Y:S05]  /*a6d0*/  BRA `(.L_x_174) ;  /* 0xffffff8800047947 */ /* 0x000fea000383ffff */
.L_x_55:
[----:B------:R-:W-:-:S07]  /*a6e0*/  MOV R0, UR5 ;  /* 0x0000000500007c02 */ /* 0x000fce0008000f00 */
.L_x_175:
[----:B-1----:R1:W3:Y:S02]  /*a6f0*/  SYNCS.PHASECHK.TRANS64.TRYWAIT P0, [R0+URZ], R3 ;  /* 0x00000003000075a7 */ /* 0x0022e400080011ff */
[----:B---3--:R-:W-:Y:S05]  /*a700*/  @!P0 NANOSLEEP.SYNCS 0x989680 ;  /* 0x009896800000895d */ /* 0x008fea0003900000 */
[----:B------:R-:W3:Y:S02]  /*a710*/  @!P0 SYNCS.PHASECHK.TRANS64 P0, [R0+URZ], R3 ;  /* 0x00000003000085a7 */ /* 0x000ee400080010ff */
[----:B---3--:R-:W-:Y:S05]  /*a720*/  @!P0 BRA `(.L_x_175) ;  /* 0xfffffffc00f08947 */ /* 0x008fea000383ffff */
[----:B------:R-:W-:Y:S05]  /*a730*/  BRA `(.L_x_176) ;  /* 0xffffff8800107947 */ /* 0x000fea000383ffff */
.L_x_56:
[----:B------:R-:W-:-:S07]  /*a740*/  MOV R0, UR5 ;  /* 0x0000000500007c02 */ /* 0x000fce0008000f00 */
.L_x_177:
[----:B-1----:R1:W3:Y:S02]  /*a750*/  SYNCS.PHASECHK.TRANS64.TRYWAIT P0, [R0+URZ], R3 ;  /* 0x00000003000075a7 */ /* 0x0022e400080011ff */
[----:B---3--:R-:W-:Y:S05]  /*a760*/  @!P0 NANOSLEEP.SYNCS 0x989680 ;  /* 0x009896800000895d */ /* 0x008fea0003900000 */
[----:B------:R-:W3:Y:S02]  /*a770*/  @!P0 SYNCS.PHASECHK.TRANS64 P0, [R0+URZ], R3 ;  /* 0x00000003000085a7 */ /* 0x000ee400080010ff */
[----:B---3--:R-:W-:Y:S05]  /*a780*/  @!P0 BRA `(.L_x_177) ;  /* 0xfffffffc00f08947 */ /* 0x008fea000383ffff */
[----:B------:R-:W-:Y:S05]  /*a790*/  BRA `(.L_x_178) ;  /* 0xffffff88001c7947 */ /* 0x000fea000383ffff */
.L_x_57:
[----:B------:R-:W-:-:S07]  /*a7a0*/  MOV R0, UR5 ;  /* 0x0000000500007c02 */ /* 0x000fce0008000f00 */
.L_x_179:
[----:B-1----:R1:W3:Y:S02]  /*a7b0*/  SYNCS.PHASECHK.TRANS64.TRYWAIT P0, [R0+URZ], R3 ;  /* 0x00000003000075a7 */ /* 0x0022e400080011ff */
[----:B---3--:R-:W-:Y:S05]  /*a7c0*/  @!P0 NANOSLEEP.SYNCS 0x989680 ;  /* 0x009896800000895d */ /* 0x008fea0003900000 */
[----:B------:R-:W3:Y:S02]  /*a7d0*/  @!P0 SYNCS.PHASECHK.TRANS64 P0, [R0+URZ], R3 ;  /* 0x00000003000085a7 */ /* 0x000ee400080010ff */
[----:B---3--:R-:W-:Y:S05]  /*a7e0*/  @!P0 BRA `(.L_x_179) ;  /* 0xfffffffc00f08947 */ /* 0x008fea000383ffff */
[----:B------:R-:W-:Y:S05]  /*a7f0*/  BRA `(.L_x_180) ;  /* 0xffffff8800287947 */ /* 0x000fea000383ffff */
.L_x_58:
[----:B------:R-:W-:-:S07]  /*a800*/  MOV R0, UR5 ;  /* 0x0000000500007c02 */ /* 0x000fce0008000f00 */
.L_x_181:
[----:B-1----:R1:W3:Y:S02]  /*a810*/  SYNCS.PHASECHK.TRANS64.TRYWAIT P0, [R0+URZ], R3 ;  /* 0x00000003000075a7 */ /* 0x0022e400080011ff */
[----:B---3--:R-:W-:Y:S05]  /*a820*/  @!P0 NANOSLEEP.SYNCS 0x989680 ;  /* 0x009896800000895d */ /* 0x008fea0003900000 */
[----:B------:R-:W3:Y:S02]  /*a830*/  @!P0 SYNCS.PHASECHK.TRANS64 P0, [R0+URZ], R3 ;  /* 0x00000003000085a7 */ /* 0x000ee400080010ff */
[----:B---3--:R-:W-:Y:S05]  /*a840*/  @!P0 BRA `(.L_x_181) ;  /* 0xfffffffc00f08947 */ /* 0x008fea000383ffff */
[----:B------:R-:W-:Y:S05]  /*a850*/  BRA `(.L_x_182) ;  /* 0xffffff8800347947 */ /* 0x000fea000383ffff */
.L_x_59:
[----:B------:R-:W-:-:S07]  /*a860*/  MOV R0, UR5 ;  /* 0x0000000500007c02 */ /* 0x000fce0008000f00 */
.L_x_183:
[----:B-1----:R1:W3:Y:S02]  /*a870*/  SYNCS.PHASECHK.TRANS64.TRYWAIT P0, [R0+URZ], R3 ;  /* 0x00000003000075a7 */ /* 0x0022e400080011ff */
[----:B---3--:R-:W-:Y:S05]  /*a880*/  @!P0 NANOSLEEP.SYNCS 0x989680 ;  /* 0x009896800000895d */ /* 0x008fea0003900000 */
[----:B------:R-:W3:Y:S02]  /*a890*/  @!P0 SYNCS.PHASECHK.TRANS64 P0, [R0+URZ], R3 ;  /* 0x00000003000085a7 */ /* 0x000ee400080010ff */
[----:B---3--:R-:W-:Y:S05]  /*a8a0*/  @!P0 BRA `(.L_x_183) ;  /* 0xfffffffc00f08947 */ /* 0x008fea000383ffff */
[----:B------:R-:W-:Y:S05]  /*a8b0*/  BRA `(.L_x_184) ;  /* 0xffffff8800407947 */ /* 0x000fea000383ffff */
.L_x_60:
[----:B------:R-:W-:-:S07]  /*a8c0*/  MOV R0, UR5 ;  /* 0x0000000500007c02 */ /* 0x000fce0008000f00 */
.L_x_185:
[----:B-1----:R1:W3:Y:S02]  /*a8d0*/  SYNCS.PHASECHK.TRANS64.TRYWAIT P0, [R0+URZ], R3 ;  /* 0x00000003000075a7 */ /* 0x0022e400080011ff */
[----:B---3--:R-:W-:Y:S05]  /*a8e0*/  @!P0 NANOSLEEP.SYNCS 0x989680 ;  /* 0x009896800000895d */ /* 0x008fea0003900000 */
[----:B------:R-:W3:Y:S02]  /*a8f0*/  @!P0 SYNCS.PHASECHK.TRANS64 P0, [R0+URZ], R3 ;  /* 0x00000003000085a7 */ /* 0x000ee400080010ff */
[----:B---3--:R-:W-:Y:S05]  /*a900*/  @!P0 BRA `(.L_x_185) ;  /* 0xfffffffc00f08947 */ /* 0x008fea000383ffff */
[----:B------:R-:W-:Y:S05]  /*a910*/  BRA `(.L_x_186) ;  /* 0xffffff88004c7947 */ /* 0x000fea000383ffff */
.L_x_61:
[----:B------:R-:W-:-:S07]  /*a920*/  MOV R0, UR5 ;  /* 0x0000000500007c02 */ /* 0x000fce0008000f00 */
.L_x_187:
[----:B-1----:R1:W3:Y:S02]  /*a930*/  SYNCS.PHASECHK.TRANS64.TRYWAIT P0, [R0+URZ], R3 ;  /* 0x00000003000075a7 */ /* 0x0022e400080011ff */
[----:B---3--:R-:W-:Y:S05]  /*a940*/  @!P0 NANOSLEEP.SYNCS 0x989680 ;  /* 0x009896800000895d */ /* 0x008fea0003900000 */
[----:B------:R-:W3:Y:S02]  /*a950*/  @!P0 SYNCS.PHASECHK.TRANS64 P0, [R0+URZ], R3 ;  /* 0x00000003000085a7 */ /* 0x000ee400080010ff */
[----:B---3--:R-:W-:Y:S05]  /*a960*/  @!P0 BRA `(.L_x_187) ;  /* 0xfffffffc00f08947 */ /* 0x008fea000383ffff */
[----:B------:R-:W-:Y:S05]  /*a970*/  BRA `(.L_x_188) ;  /* 0xffffff8800587947 */ /* 0x000fea000383ffff */
.L_x_62:
[----:B------:R-:W-:-:S07]  /*a980*/  MOV R0, UR5 ;  /* 0x0000000500007c02 */ /* 0x000fce0008000f00 */
.L_x_189:
[----:B-1----:R1:W3:Y:S02]  /*a990*/  SYNCS.PHASECHK.TRANS64.TRYWAIT P0, [R0+URZ], R3 ;  /* 0x00000003000075a7 */ /* 0x0022e400080011ff */
[----:B---3--:R-:W-:Y:S05]  /*a9a0*/  @!P0 NANOSLEEP.SYNCS 0x989680 ;  /* 0x009896800000895d */ /* 0x008fea0003900000 */
[----:B------:R-:W3:Y:S02]  /*a9b0*/  @!P0 SYNCS.PHASECHK.TRANS64 P0, [R0+URZ], R3 ;  /* 0x00000003000085a7 */ /* 0x000ee400080010ff */
[----:B---3--:R-:W-:Y:S05]  /*a9c0*/  @!P0 BRA `(.L_x_189) ;  /* 0xfffffffc00f08947 */ /* 0x008fea000383ffff */
[----:B------:R-:W-:Y:S05]  /*a9d0*/  BRA `(.L_x_190) ;  /* 0xffffff8800647947 */ /* 0x000fea000383ffff */
.L_x_65:
[----:B--2---:R2:W3:Y:S02]  /*a9e0*/  SYNCS.PHASECHK.TRANS64.TRYWAIT P0, [R2+URZ+0x1f0], R5 ;  /* 0x0001f005020075a7 */ /* 0x0044e400080011ff */
[----:B---3--:R-:W-:Y:S05]  /*a9f0*/  @!P0 NANOSLEEP.SYNCS 0x989680 ;  /* 0x009896800000895d */ /* 0x008fea0003900000 */
[----:B------:R-:W3:Y:S02]  /*aa00*/  @!P0 SYNCS.PHASECHK.TRANS64 P0, [R2+URZ+0x1f0], R5 ;  /* 0x0001f005020085a7 */ /* 0x000ee400080010ff */
[----:B---3--:R-:W-:Y:S05]  /*aa10*/  @!P0 BRA `(.L_x_65) ;  /* 0xfffffffc00f08947 */ /* 0x008fea000383ffff */
[----:B------:R-:W-:Y:S05]  /*aa20*/  BRA `(.L_x_191) ;  /* 0xffffff8800c87947 */ /* 0x000fea000383ffff */
.L_x_66:
[----:B------:R-:W-:-:S07]  /*aa30*/  MOV R2, UR4 ;  /* 0x0000000400027c02 */ /* 0x000fce0008000f00 */
.L_x_192:
[----:B--2---:R2:W3:Y:S02]  /*aa40*/  SYNCS.PHASECHK.TRANS64.TRYWAIT P0, [R2+URZ+0x1a0], R5 ;  /* 0x0001a005020075a7 */ /* 0x0044e400080011ff */
[----:B---3--:R-:W-:Y:S05]  /*aa50*/  @!P0 NANOSLEEP.SYNCS 0x989680 ;  /* 0x009896800000895d */ /* 0x008fea0003900000 */
[----:B------:R-:W3:Y:S02]  /*aa60*/  @!P0 SYNCS.PHASECHK.TRANS64 P0, [R2+URZ+0x1a0], R5 ;  /* 0x0001a005020085a7 */ /* 0x000ee400080010ff */
[----:B---3--:R-:W-:Y:S05]  /*aa70*/  @!P0 BRA `(.L_x_192) ;  /* 0xfffffffc00f08947 */ /* 0x008fea000383ffff */
[----:B------:R-:W-:Y:S05]  /*aa80*/  BRA `(.L_x_193) ;  /* 0xffffff8800d87947 */ /* 0x000fea000383ffff */
.L_x_67:
[----:B--2---:R2:W3:Y:S02]  /*aa90*/  SYNCS.PHASECHK.TRANS64.TRYWAIT P1, [R2+URZ+0x190], R5 ;  /* 0x00019005020075a7 */ /* 0x0044e400080211ff */
[----:B---3--:R-:W-:Y:S05]  /*aaa0*/  @!P1 NANOSLEEP.SYNCS 0x989680 ;  /* 0x009896800000995d */ /* 0x008fea0003900000 */
[----:B------:R-:W3:Y:S02]  /*aab0*/  @!P1 SYNCS.PHASECHK.TRANS64 P1, [R2+URZ+0x190], R5 ;  /* 0x00019005020095a7 */ /* 0x000ee400080210ff */
[----:B---3--:R-:W-:Y:S05]  /*aac0*/  @!P1 BRA `(.L_x_67) ;  /* 0xfffffffc00f09947 */ /* 0x008fea000383ffff */
[----:B------:R-:W-:Y:S05]  /*aad0*/  BRA `(.L_x_194) ;  /* 0xffffff8c00087947 */ /* 0x000fea000383ffff */
.L_x_70:
[----:B------:R-:W-:-:S07]  /*aae0*/  MOV R0, UR4 ;  /* 0x0000000400007c02 */ /* 0x000fce0008000f00 */
.L_x_195:
[----:B--2---:R2:W3:Y:S02]  /*aaf0*/  SYNCS.PHASECHK.TRANS64.TRYWAIT P0, [R0+URZ+0x1a0], R3 ;  /* 0x0001a003000075a7 */ /* 0x0044e400080011ff */
[----:B---3--:R-:W-:Y:S05]  /*ab00*/  @!P0 NANOSLEEP.SYNCS 0x989680 ;  /* 0x009896800000895d */ /* 0x008fea0003900000 */
[----:B------:R-:W3:Y:S02]  /*ab10*/  @!P0 SYNCS.PHASECHK.TRANS64 P0, [R0+URZ+0x1a0], R3 ;  /* 0x0001a003000085a7 */ /* 0x000ee400080010ff */
[----:B---3--:R-:W-:Y:S05]  /*ab20*/  @!P0 BRA `(.L_x_195) ;  /* 0xfffffffc00f08947 */ /* 0x008fea000383ffff */
[----:B------:R-:W-:Y:S05]  /*ab30*/  BRA `(.L_x_69) ;  /* 0xffffff8c005c7947 */ /* 0x000fea000383ffff */
.L_x_77:
[----:B-1----:R1:W2:Y:S02]  /*ab40*/  SYNCS.PHASECHK.TRANS64.TRYWAIT P1, [R0+URZ+0x190], R5 ;  /* 0x00019005000075a7 */ /* 0x0022a400080211ff */
[----:B--2---:R-:W-:Y:S05]  /*ab50*/  @!P1 NANOSLEEP.SYNCS 0x989680 ;  /* 0x009896800000995d */ /* 0x004fea0003900000 */
[----:B------:R-:W2:Y:S02]  /*ab60*/  @!P1 SYNCS.PHASECHK.TRANS64 P1, [R0+URZ+0x190], R5 ;  /* 0x00019005000095a7 */ /* 0x000ea400080210ff */
[----:B--2---:R-:W-:Y:S05]  /*ab70*/  @!P1 BRA `(.L_x_77) ;  /* 0xfffffffc00f09947 */ /* 0x004fea000383ffff */
[----:B------:R-:W-:Y:S05]  /*ab80*/  BRA `(.L_x_196) ;  /* 0xffffff9000bc7947 */ /* 0x000fea000383ffff */
.L_x_78:
[----:B------:R-:W-:-:S07]  /*ab90*/  MOV R3, UR19 ;  /* 0x0000001300037c02 */ /* 0x000fce0008000f00 */
.L_x_197:
[----:B-1----:R1:W2:Y:S02]  /*aba0*/  SYNCS.PHASECHK.TRANS64.TRYWAIT P0, [R3+URZ+0x1d0], R0 ;  /* 0x0001d000030075a7 */ /* 0x0022a400080011ff */
[----:B--2---:R-:W-:Y:S05]  /*abb0*/  @!P0 NANOSLEEP.SYNCS 0x989680 ;  /* 0x009896800000895d */ /* 0x004fea0003900000 */
[----:B------:R-:W2:Y:S02]  /*abc0*/  @!P0 SYNCS.PHASECHK.TRANS64 P0, [R3+URZ+0x1d0], R0 ;  /* 0x0001d000030085a7 */ /* 0x000ea400080010ff */
[----:B--2---:R-:W-:Y:S05]  /*abd0*/  @!P0 BRA `(.L_x_197) ;  /* 0xfffffffc00f08947 */ /* 0x004fea000383ffff */
[----:B------:R-:W-:Y:S05]  /*abe0*/  BRA `(.L_x_198) ;  /* 0xffffff9000f07947 */ /* 0x000fea000383ffff */
.L_x_81:
[----:B------:R-:W-:Y:S07]  /*abf0*/  MOV R0, UR6 ;  /* 0x0000000600007c02 */ /* 0x000fee0008000f00 */
.L_x_199:
[----:B-1----:R1:W2:Y:S02]  /*ac00*/  SYNCS.PHASECHK.TRANS64.TRYWAIT P0, [R0+URZ], R3 ;  /* 0x00000003000075a7 */ /* 0x0022a400080011ff */
[----:B--2---:R-:W-:Y:S05]  /*ac10*/  @!P0 NANOSLEEP.SYNCS 0x989680 ;  /* 0x009896800000895d */ /* 0x004fea0003900000 */
[----:B------:R-:W2:Y:S02]  /*ac20*/  @!P0 SYNCS.PHASECHK.TRANS64 P0, [R0+URZ], R3 ;  /* 0x00000003000085a7 */ /* 0x000ea400080010ff */
[----:B--2---:R-:W-:Y:S05]  /*ac30*/  @!P0 BRA `(.L_x_199) ;  /* 0xfffffffc00f08947 */ /* 0x004fea000383ffff */
[----:B------:R-:W-:Y:S05]  /*ac40*/  BRA `(.L_x_80) ;  /* 0xffffff9400287947 */ /* 0x000fea000383ffff */
.L_x_84:
[----:B------:R-:W-:-:S07]  /*ac50*/  MOV R0, UR4 ;  /* 0x0000000400007c02 */ /* 0x000fce0008000f00 */
.L_x_200:
[----:B--2---:R2:W4:Y:S02]  /*ac60*/  SYNCS.PHASECHK.TRANS64.TRYWAIT P0, [R0+URZ], R3 ;  /* 0x00000003000075a7 */ /* 0x00452400080011ff */
[----:B----4-:R-:W-:Y:S05]  /*ac70*/  @!P0 NANOSLEEP.SYNCS 0x989680 ;  /* 0x009896800000895d */ /* 0x010fea0003900000 */
[----:B------:R-:W4:Y:S02]  /*ac80*/  @!P0 SYNCS.PHASECHK.TRANS64 P0, [R0+URZ], R3 ;  /* 0x00000003000085a7 */ /* 0x000f2400080010ff */
[----:B----4-:R-:W-:Y:S05]  /*ac90*/  @!P0 BRA `(.L_x_200) ;  /* 0xfffffffc00f08947 */ /* 0x010fea000383ffff */
[----:B------:R-:W-:Y:S05]  /*aca0*/  BRA `(.L_x_201) ;  /* 0xffffff9400c87947 */ /* 0x000fea000383ffff */
.L_x_85:
[----:B------:R-:W-:-:S07]  /*acb0*/  MOV R0, UR5 ;  /* 0x0000000500007c02 */ /* 0x000fce0008000f00 */
.L_x_202:
[----:B-1----:R1:W2:Y:S02]  /*acc0*/  SYNCS.PHASECHK.TRANS64.TRYWAIT P0, [R0+URZ], R3 ;  /* 0x00000003000075a7 */ /* 0x0022a400080011ff */
[----:B--2---:R-:W-:Y:S05]  /*acd0*/  @!P0 NANOSLEEP.SYNCS 0x989680 ;  /* 0x009896800000895d */ /* 0x004fea0003900000 */
[----:B------:R-:W2:Y:S02]  /*ace0*/  @!P0 SYNCS.PHASECHK.TRANS64 P0, [R0+URZ], R3 ;  /* 0x00000003000085a7 */ /* 0x000ea400080010ff */
[----:B--2---:R-:W-:Y:S05]  /*acf0*/  @!P0 BRA `(.L_x_202) ;  /* 0xfffffffc00f08947 */ /* 0x004fea000383ffff */
[----:B------:R-:W-:Y:S05]  /*ad00*/  BRA `(.L_x_203) ;  /* 0xffffff9400d47947 */ /* 0x000fea000383ffff */
.L_x_86:
[----:B------:R-:W-:-:S07]  /*ad10*/  MOV R0, UR5 ;  /* 0x0000000500007c02 */ /* 0x000fce0008000f00 */
.L_x_204:
[----:B-1----:R1:W2:Y:S02]  /*ad20*/  SYNCS.PHASECHK.TRANS64.TRYWAIT P0, [R0+URZ], R3 ;  /* 0x00000003000075a7 */ /* 0x0022a400080011ff */
[----:B--2---:R-:W-:Y:S05]  /*ad30*/  @!P0 NANOSLEEP.SYNCS 0x989680 ;  /* 0x009896800000895d */ /* 0x004fea0003900000 */
[----:B------:R-:W2:Y:S02]  /*ad40*/  @!P0 SYNCS.PHASECHK.TRANS64 P0, [R0+URZ], R3 ;  /* 0x00000003000085a7 */ /* 0x000ea400080010ff */
[----:B--2---:R-:W-:Y:S05]  /*ad50*/  @!P0 BRA `(.L_x_204) ;  /* 0xfffffffc00f08947 */ /* 0x004fea000383ffff */
[----:B------:R-:W-:Y:S05]  /*ad60*/  BRA `(.L_x_205) ;  /* 0xffffff9400e07947 */ /* 0x000fea000383ffff */
.L_x_87:
[----:B------:R-:W-:-:S07]  /*ad70*/  MOV R0, UR4 ;  /* 0x0000000400007c02 */ /* 0x000fce0008000f00 */
.L_x_206:
[----:B-1----:R1:W2:Y:S02]  /*ad80*/  SYNCS.PHASECHK.TRANS64.TRYWAIT P0, [R0+URZ], R3 ;  /* 0x00000003000075a7 */ /* 0x0022a400080011ff */
[----:B--2---:R-:W-:Y:S05]  /*ad90*/  @!P0 NANOSLEEP.SYNCS 0x989680 ;  /* 0x009896800000895d */ /* 0x004fea0003900000 */
[----:B------:R-:W2:Y:S02]  /*ada0*/  @!P0 SYNCS.PHASECHK.TRANS64 P0, [R0+URZ], R3 ;  /* 0x00000003000085a7 */ /* 0x000ea400080010ff */
[----:B--2---:R-:W-:Y:S05]  /*adb0*/  @!P0 BRA `(.L_x_206) ;  /* 0xfffffffc00f08947 */ /* 0x004fea000383ffff */
[----:B------:R-:W-:Y:S05]  /*adc0*/  BRA `(.L_x_207) ;  /* 0xffffff9400ec7947 */ /* 0x000fea000383ffff */
.L_x_92:
[----:B-1----:R1:W2:Y:S02]  /*add0*/  SYNCS.PHASECHK.TRANS64.TRYWAIT P0, [R8+URZ+0x190], R5 ;  /* 0x00019005080075a7 */ /* 0x0022a400080011ff */
[----:B--2---:R-:W-:Y:S05]  /*ade0*/  @!P0 NANOSLEEP.SYNCS 0x989680 ;  /* 0x009896800000895d */ /* 0x004fea0003900000 */
[----:B------:R-:W2:Y:S02]  /*adf0*/  @!P0 SYNCS.PHASECHK.TRANS64 P0, [R8+URZ+0x190], R5 ;  /* 0x00019005080085a7 */ /* 0x000ea400080010ff */
[----:B--2---:R-:W-:Y:S05]  /*ae00*/  @!P0 BRA `(.L_x_92) ;  /* 0xfffffffc00f08947 */ /* 0x004fea000383ffff */
[----:B------:R-:W-:Y:S05]  /*ae10*/  BRA `(.L_x_208) ;  /* 0xffffff9c00307947 */ /* 0x000fea000383ffff */
.L_x_95:
[----:B------:R-:W-:Y:S07]  /*ae20*/  MOV R0, UR21 ;  /* 0x0000001500007c02 */ /* 0x000fee0008000f00 */
.L_x_209:
[----:B-1----:R1:W2:Y:S02]  /*ae30*/  SYNCS.PHASECHK.TRANS64.TRYWAIT P1, [R0+URZ+0x188], R5 ;  /* 0x00018805000075a7 */ /* 0x0022a400080211ff */
[----:B--2---:R-:W-:Y:S05]  /*ae40*/  @!P1 NANOSLEEP.SYNCS 0x989680 ;  /* 0x009896800000995d */ /* 0x004fea0003900000 */
[----:B------:R-:W2:Y:S02]  /*ae50*/  @!P1 SYNCS.PHASECHK.TRANS64 P1, [R0+URZ+0x188], R5 ;  /* 0x00018805000095a7 */ /* 0x000ea400080210ff */
[----:B--2---:R-:W-:Y:S05]  /*ae60*/  @!P1 BRA `(.L_x_209) ;  /* 0xfffffffc00f09947 */ /* 0x004fea000383ffff */
[----:B------:R-:W-:Y:S05]  /*ae70*/  BRA `(.L_x_94) ;  /* 0xffffffa000ac7947 */ /* 0x000fea000383ffff */
.L_x_98:
[----:B-1----:R-:W-:Y:S07]  /*ae80*/  MOV R5, UR21 ;  /* 0x0000001500057c02 */ /* 0x002fee0008000f00 */
.L_x_210:
[----:B-1----:R1:W2:Y:S02]  /*ae90*/  SYNCS.PHASECHK.TRANS64.TRYWAIT P0, [R5+URZ+0x160], R4 ;  /* 0x00016004050075a7 */ /* 0x0022a400080011ff */
[----:B--2---:R-:W-:Y:S05]  /*aea0*/  @!P0 NANOSLEEP.SYNCS 0x989680 ;  /* 0x009896800000895d */ /* 0x004fea0003900000 */
[----:B------:R-:W2:Y:S02]  /*aeb0*/  @!P0 SYNCS.PHASECHK.TRANS64 P0, [R5+URZ+0x160], R4 ;  /* 0x00016004050085a7 */ /* 0x000ea400080010ff */
[----:B--2---:R-:W-:Y:S05]  /*aec0*/  @!P0 BRA `(.L_x_210) ;  /* 0xfffffffc00f08947 */ /* 0x004fea000383ffff */
[----:B------:R-:W-:Y:S05]  /*aed0*/  BRA `(.L_x_211) ;  /* 0xffffffa400047947 */ /* 0x000fea000383ffff */
.L_x_99:
[----:B------:R-:W-:Y:S07]  /*aee0*/  MOV R5, UR21 ;  /* 0x0000001500057c02 */ /* 0x000fee0008000f00 */
.L_x_212:
[----:B-1----:R1:W2:Y:S02]  /*aef0*/  SYNCS.PHASECHK.TRANS64.TRYWAIT P0, [R5+URZ+0x168], R4 ;  /* 0x00016804050075a7 */ /* 0x0022a400080011ff */
[----:B--2---:R-:W-:Y:S05]  /*af00*/  @!P0 NANOSLEEP.SYNCS 0x989680 ;  /* 0x009896800000895d */ /* 0x004fea0003900000 */
[----:B------:R-:W2:Y:S02]  /*af10*/  @!P0 SYNCS.PHASECHK.TRANS64 P0, [R5+URZ+0x168], R4 ;  /* 0x00016804050085a7 */ /* 0x000ea400080010ff */
[----:B--2---:R-:W-:Y:S05]  /*af20*/  @!P0 BRA `(.L_x_212) ;  /* 0xfffffffc00f08947 */ /* 0x004fea000383ffff */
[----:B------:R-:W-:Y:S05]  /*af30*/  BRA `(.L_x_213) ;  /* 0xffffffa4003c7947 */ /* 0x000fea000383ffff */
.L_x_100:
[----:B-1----:R-:W-:Y:S07]  /*af40*/  MOV R5, UR21 ;  /* 0x0000001500057c02 */ /* 0x002fee0008000f00 */
.L_x_214:
[----:B-1----:R1:W2:Y:S02]  /*af50*/  SYNCS.PHASECHK.TRANS64.TRYWAIT P0, [R5+URZ+0x170], R4 ;  /* 0x00017004050075a7 */ /* 0x0022a400080011ff */
[----:B--2---:R-:W-:Y:S05]  /*af60*/  @!P0 NANOSLEEP.SYNCS 0x989680 ;  /* 0x009896800000895d */ /* 0x004fea0003900000 */
[----:B------:R-:W2:Y:S02]  /*af70*/  @!P0 SYNCS.PHASECHK.TRANS64 P0, [R5+URZ+0x170], R4 ;  /* 0x00017004050085a7 */ /* 0x000ea400080010ff */
[----:B--2---:R-:W-:Y:S05]  /*af80*/  @!P0 BRA `(.L_x_214) ;  /* 0xfffffffc00f08947 */ /* 0x004fea000383ffff */
[----:B------:R-:W-:Y:S05]  /*af90*/  BRA `(.L_x_215) ;  /* 0xffffffa400807947 */ /* 0x000fea000383ffff */
.L_x_101:
[----:B-1----:R-:W-:Y:S07]  /*afa0*/  MOV R5, UR21 ;  /* 0x0000001500057c02 */ /* 0x002fee0008000f00 */
.L_x_216:
[----:B-1----:R1:W2:Y:S02]  /*afb0*/  SYNCS.PHASECHK.TRANS64.TRYWAIT P0, [R5+URZ+0x178], R4 ;  /* 0x00017804050075a7 */ /* 0x0022a400080011ff */
[----:B--2---:R-:W-:Y:S05]  /*afc0*/  @!P0 NANOSLEEP.SYNCS 0x989680 ;  /* 0x009896800000895d */ /* 0x004fea0003900000 */
[----:B------:R-:W2:Y:S02]  /*afd0*/  @!P0 SYNCS.PHASECHK.TRANS64 P0, [R5+URZ+0x178], R4 ;  /* 0x00017804050085a7 */ /* 0x000ea400080010ff */
[----:B--2---:R-:W-:Y:S05]  /*afe0*/  @!P0 BRA `(.L_x_216) ;  /* 0xfffffffc00f08947 */ /* 0x004fea000383ffff */
[----:B------:R-:W-:Y:S05]  /*aff0*/  BRA `(.L_x_217) ;  /* 0xffffffa400c87947 */ /* 0x000fea000383ffff */
.L_x_103:
[----:B------:R-:W-:-:S07]  /*b000*/  MOV R0, UR21 ;  /* 0x0000001500007c02 */ /* 0x000fce0008000f00 */
.L_x_218:
[----:B-1----:R1:W2:Y:S02]  /*b010*/  SYNCS.PHASECHK.TRANS64.TRYWAIT P0, [R0+URZ+0x160], R3 ;  /* 0x00016003000075a7 */ /* 0x0022a400080011ff */
[----:B--2---:R-:W-:Y:S05]  /*b020*/  @!P0 NANOSLEEP.SYNCS 0x989680 ;  /* 0x009896800000895d */ /* 0x004fea0003900000 */
[----:B------:R-:W2:Y:S02]  /*b030*/  @!P0 SYNCS.PHASECHK.TRANS64 P0, [R0+URZ+0x160], R3 ;  /* 0x00016003000085a7 */ /* 0x000ea400080010ff */
[----:B--2---:R-:W-:Y:S05]  /*b040*/  @!P0 BRA `(.L_x_218) ;  /* 0xfffffffc00f08947 */ /* 0x004fea000383ffff */
[----:B------:R-:W-:Y:S05]  /*b050*/  BRA `(.L_x_219) ;  /* 0xffffffa8003c7947 */ /* 0x000fea000383ffff */
.L_x_104:
[----:B-1----:R-:W-:-:S07]  /*b060*/  MOV R0, UR21 ;  /* 0x0000001500007c02 */ /* 0x002fce0008000f00 */
.L_x_220:
[----:B-1----:R1:W2:Y:S02]  /*b070*/  SYNCS.PHASECHK.TRANS64.TRYWAIT P0, [R0+URZ+0x168], R3 ;  /* 0x00016803000075a7 */ /* 0x0022a400080011ff */
[----:B--2---:R-:W-:Y:S05]  /*b080*/  @!P0 NANOSLEEP.SYNCS 0x989680 ;  /* 0x009896800000895d */ /* 0x004fea0003900000 */
[----:B------:R-:W2:Y:S02]  /*b090*/  @!P0 SYNCS.PHASECHK.TRANS64 P0, [R0+URZ+0x168], R3 ;  /* 0x00016803000085a7 */ /* 0x000ea400080010ff */
[----:B--2---:R-:W-:Y:S05]  /*b0a0*/  @!P0 BRA `(.L_x_220) ;  /* 0xfffffffc00f08947 */ /* 0x004fea000383ffff */
[----:B------:R-:W-:Y:S05]  /*b0b0*/  BRA `(.L_x_221) ;  /* 0xffffffa8002c7947 */ /* 0x000fea000383ffff */
.L_x_105:
[----:B-1----:R-:W-:-:S07]  /*b0c0*/  MOV R0, UR21 ;  /* 0x0000001500007c02 */ /* 0x002fce0008000f00 */
.L_x_222:
[----:B-1----:R1:W2:Y:S02]  /*b0d0*/  SYNCS.PHASECHK.TRANS64.TRYWAIT P0, [R0+URZ+0x170], R3 ;  /* 0x00017003000075a7 */ /* 0x0022a400080011ff */
[----:B--2---:R-:W-:Y:S05]  /*b0e0*/  @!P0 NANOSLEEP.SYNCS 0x989680 ;  /* 0x009896800000895d */ /* 0x004fea0003900000 */
[----:B------:R-:W2:Y:S02]  /*b0f0*/  @!P0 SYNCS.PHASECHK.TRANS64 P0, [R0+URZ+0x170], R3 ;  /* 0x00017003000085a7 */ /* 0x000ea400080010ff */
[----:B--2---:R-:W-:Y:S05]  /*b100*/  @!P0 BRA `(.L_x_222) ;  /* 0xfffffffc00f08947 */ /* 0x004fea000383ffff */
[----:B------:R-:W-:Y:S05]  /*b110*/  BRA `(.L_x_223) ;  /* 0xffffffa8001c7947 */ /* 0x000fea000383ffff */
.L_x_107:
[----:B-1----:R1:W2:Y:S02]  /*b120*/  SYNCS.PHASECHK.TRANS64.TRYWAIT P0, [R3+URZ+0x190], R0 ;  /* 0x00019000030075a7 */ /* 0x0022a400080011ff */
[----:B--2---:R-:W-:Y:S05]  /*b130*/  @!P0 NANOSLEEP.SYNCS 0x989680 ;  /* 0x009896800000895d */ /* 0x004fea0003900000 */
[----:B------:R-:W2:Y:S02]  /*b140*/  @!P0 SYNCS.PHASECHK.TRANS64 P0, [R3+URZ+0x190], R0 ;  /* 0x00019000030085a7 */ /* 0x000ea400080010ff */
[----:B--2---:R-:W-:Y:S05]  /*b150*/  @!P0 BRA `(.L_x_107) ;  /* 0xfffffffc00f08947 */ /* 0x004fea000383ffff */
[----:B------:R-:W-:Y:S05]  /*b160*/  BRA `(.L_x_224) ;  /* 0xffffffa800ec7947 */ /* 0x000fea000383ffff */
.L_x_118:
[----:B--2---:R2:W1:Y:S02]  /*b170*/  SYNCS.PHASECHK.TRANS64.TRYWAIT P1, [R2+URZ+0x140], R3 ;  /* 0x00014003020075a7 */ /* 0x00446400080211ff */
[----:B-1----:R-:W-:Y:S05]  /*b180*/  @!P1 NANOSLEEP.SYNCS 0x989680 ;  /* 0x009896800000995d */ /* 0x002fea0003900000 */
[----:B------:R-:W1:Y:S02]  /*b190*/  @!P1 SYNCS.PHASECHK.TRANS64 P1, [R2+URZ+0x140], R3 ;  /* 0x00014003020095a7 */ /* 0x000e6400080210ff */
[----:B-1----:R-:W-:Y:S05]  /*b1a0*/  @!P1 BRA `(.L_x_118) ;  /* 0xfffffffc00f09947 */ /* 0x002fea000383ffff */
[----:B------:R-:W-:Y:S05]  /*b1b0*/  BRA `(.L_x_117) ;  /* 0xffffffb800647947 */ /* 0x000fea000383ffff */
.L_x_120:
[----:B--2---:R2:W4:Y:S02]  /*b1c0*/  SYNCS.PHASECHK.TRANS64.TRYWAIT P0, [R71+URZ+0x1b0], R4 ;  /* 0x0001b004470075a7 */ /* 0x00452400080011ff */
[----:B----4-:R-:W-:Y:S05]  /*b1d0*/  @!P0 NANOSLEEP.SYNCS 0x989680 ;  /* 0x009896800000895d */ /* 0x010fea0003900000 */
[----:B------:R-:W4:Y:S02]  /*b1e0*/  @!P0 SYNCS.PHASECHK.TRANS64 P0, [R71+URZ+0x1b0], R4 ;  /* 0x0001b004470085a7 */ /* 0x000f2400080010ff */
[----:B----4-:R-:W-:Y:S05]  /*b1f0*/  @!P0 BRA `(.L_x_120) ;  /* 0xfffffffc00f08947 */ /* 0x010fea000383ffff */
[----:B------:R-:W-:Y:S05]  /*b200*/  BRA `(.L_x_119) ;  /* 0xffffffb800b47947 */ /* 0x000fea000383ffff */
.L_x_128:
[----:B---3--:R3:W4:Y:S02]  /*b210*/  SYNCS.PHASECHK.TRANS64.TRYWAIT P0, [R112+URZ+0x140], R3 ;  /* 0x00014003700075a7 */ /* 0x00872400080011ff */
[----:B----4-:R-:W-:Y:S05]  /*b220*/  @!P0 NANOSLEEP.SYNCS 0x989680 ;  /* 0x009896800000895d */ /* 0x010fea0003900000 */
[----:B------:R-:W4:Y:S02]  /*b230*/  @!P0 SYNCS.PHASECHK.TRANS64 P0, [R112+URZ+0x140], R3 ;  /* 0x00014003700085a7 */ /* 0x000f2400080010ff */
[----:B----4-:R-:W-:Y:S05]  /*b240*/  @!P0 BRA `(.L_x_128) ;  /* 0xfffffffc00f08947 */ /* 0x010fea000383ffff */
[----:B------:R-:W-:Y:S05]  /*b250*/  BRA `(.L_x_127) ;  /* 0xffffffc400a87947 */ /* 0x000fea000383ffff */
.L_x_136:
[----:B---3--:R3:W4:Y:S02]  /*b260*/  SYNCS.PHASECHK.TRANS64.TRYWAIT P0, [R112+URZ+0x140], R5 ;  /* 0x00014005700075a7 */ /* 0x00872400080011ff */
[----:B----4-:R-:W-:Y:S05]  /*b270*/  @!P0 NANOSLEEP.SYNCS 0x989680 ;  /* 0x009896800000895d */ /* 0x010fea0003900000 */
[----:B------:R-:W4:Y:S02]  /*b280*/  @!P0 SYNCS.PHASECHK.TRANS64 P0, [R112+URZ+0x140], R5 ;  /* 0x00014005700085a7 */ /* 0x000f2400080010ff */
[----:B----4-:R-:W-:Y:S05]  /*b290*/  @!P0 BRA `(.L_x_136) ;  /* 0xfffffffc00f08947 */ /* 0x010fea000383ffff */
[----:B------:R-:W-:Y:S05]  /*b2a0*/  BRA `(.L_x_135) ;  /* 0xffffffd000e87947 */ /* 0x000fea000383ffff */
.L_x_144:
[----:B---3--:R3:W4:Y:S02]  /*b2b0*/  SYNCS.PHASECHK.TRANS64.TRYWAIT P0, [R102+URZ+0x140], R3 ;  /* 0x00014003660075a7 */ /* 0x00872400080011ff */
[----:B----4-:R-:W-:Y:S05]  /*b2c0*/  @!P0 NANOSLEEP.SYNCS 0x989680 ;  /* 0x009896800000895d */ /* 0x010fea0003900000 */
[----:B------:R-:W4:Y:S02]  /*b2d0*/  @!P0 SYNCS.PHASECHK.TRANS64 P0, [R102+URZ+0x140], R3 ;  /* 0x00014003660085a7 */ /* 0x000f2400080010ff */
[----:B----4-:R-:W-:Y:S05]  /*b2e0*/  @!P0 BRA `(.L_x_144) ;  /* 0xfffffffc00f08947 */ /* 0x010fea000383ffff */
[----:B------:R-:W-:Y:S05]  /*b2f0*/  BRA `(.L_x_143) ;  /* 0xffffffe000347947 */ /* 0x000fea000383ffff */
        .weak           $__internal_0_$__cuda_sm10x_tcgen05_guardrail_trap_col_being_dealloced_not_returned_by_alloc
        .type           $__internal_0_$__cuda_sm10x_tcgen05_guardrail_trap_col_being_dealloced_not_returned_by_alloc,@function
        .size           $__internal_0_$__cuda_sm10x_tcgen05_guardrail_trap_col_being_dealloced_not_returned_by_alloc,($__internal_1_$__cuda_sm10x_tcgen05_guardrail_trap_phase_invalid_during_alloc - $__internal_0_$__cuda_sm10x_tcgen05_guardrail_trap_col_being_dealloced_not_returned_by_alloc)
$__internal_0_$__cuda_sm10x_tcgen05_guardrail_trap_col_being_dealloced_not_returned_by_alloc:
[----:B------:R-:W-:Y:S05]  /*b300*/  BPT.TRAP 0x1 ;  /* 0x000000040000795c */ /* 0x000fea0000300000 */
[----:B------:R-:W-:-:S04]  /*b310*/  HFMA2 R3, -RZ, RZ, 0, 0 ;  /* 0x00000000ff037431 */ /* 0x000fc800000001ff */
[----:B------:R-:W-:Y:S05]  /*b320*/  RET.REL.NODEC R2 `(_ZN7cutlass13device_kernelINS_4gemm6kernel13GemmUniversalIN4cute5tupleIJiiiiEEENS1_10collective13CollectiveMmaINS1_35MainloopSm100TmaUmmaWarpSpecializedILi20ELi2ELi4ENS5_IJNS4_1CILi2EEENSA_ILi1EEESC_EEEEENS5_IJNSA_ILi64EEENSA_ILi256EEENSA_ILi32EEEEEENS_12float_e4m3_tENS5_IJlSC_lEEESJ_SK_NS4_8TiledMMAINS4_8MMA_AtomIJNS4_10MMA_TraitsINS4_19SM100_MMA_F8F6F4_SSEJSJ_SJ_fSF_SG_NS4_17integral_constantINS4_4UMMA5MajorELSR_0EEESS_NSP_INSQ_7ScaleInELST_0EEESU_EEEEEENS4_6LayoutINS5_IJSC_SC_SC_EEENS5_IJNSA_ILi0EEESZ_SZ_EEEEENS5_IJNS4_10UnderscoreES12_S12_EEEEENS4_13SM90_TMA_LOADENS4_14ComposedLayoutINS4_7SwizzleILi1ELi4ELi3EEENS4_18smem_ptr_flag_bitsILi8EEENSX_INS5_IJNSA_ILi8EEESH_EEENS5_IJSH_SC_EEEEEEEvNS4_8identityENS4_23SM90_TMA_LOAD_MULTICASTES1F_vS1G_EENS_8epilogue10collective18CollectiveEpilogueINS1J_23Sm100TmaWarpSpecializedILi4ELi2ELi32ELb0ELb0EEEJSI_NS5_IJNSX_ISF_SC_EES1O_EEESJ_SK_SJ_SK_NS1J_6fusion15FusionCallbacksIS1N_NS1Q_17LinearCombinationISJ_fSJ_fLNS_15FloatRoundStyleE2EEESI_S1P_JEEENS4_5SM1004TMEM4LOAD26SM100_TMEM_LOAD_16dp32b32xES15_NS16_INS17_ILi2ELi4ELi3EEES1A_NSX_INS5_IJS1B_SF_EEENS5_IJSF_SC_EEEEEEENS4_39AutoVectorizingCopyWithAssumedAlignmentILi128EEENS4_14SM90_TMA_STOREES24_S26_S26_EEEvvEEEEvNT_6ParamsE) ;  /* 0xffffff4c02347950 */ /* 0x000fea0003c3ffff */
        .weak           $__internal_1_$__cuda_sm10x_tcgen05_guardrail_trap_phase_invalid_during_alloc
        .type           $__internal_1_$__cuda_sm10x_tcgen05_guardrail_trap_phase_invalid_during_alloc,@function
        .size           $__internal_1_$__cuda_sm10x_tcgen05_guardrail_trap_phase_invalid_during_alloc,($__internal_2_$__cuda_sm10x_tcgen05_guardrail_trap_unallocated_columns_being_dealloced - $__internal_1_$__cuda_sm10x_tcgen05_guardrail_trap_phase_invalid_during_alloc)
$__internal_1_$__cuda_sm10x_tcgen05_guardrail_trap_phase_invalid_during_alloc:
[----:B------:R-:W-:Y:S05]  /*b330*/  BPT.TRAP 0x1 ;  /* 0x000000040000795c */ /* 0x000fea0000300000 */
[----:B------:R-:W-:-:S04]  /*b340*/  MOV R5, 0x0 ;  /* 0x0000000000057802 */ /* 0x000fc80000000f00 */
[----:B------:R-:W-:Y:S05]  /*b350*/  RET.REL.NODEC R4 `(_ZN7cutlass13device_kernelINS_4gemm6kernel13GemmUniversalIN4cute5tupleIJiiiiEEENS1_10collective13CollectiveMmaINS1_35MainloopSm100TmaUmmaWarpSpecializedILi20ELi2ELi4ENS5_IJNS4_1CILi2EEENSA_ILi1EEESC_EEEEENS5_IJNSA_ILi64EEENSA_ILi256EEENSA_ILi32EEEEEENS_12float_e4m3_tENS5_IJlSC_lEEESJ_SK_NS4_8TiledMMAINS4_8MMA_AtomIJNS4_10MMA_TraitsINS4_19SM100_MMA_F8F6F4_SSEJSJ_SJ_fSF_SG_NS4_17integral_constantINS4_4UMMA5MajorELSR_0EEESS_NSP_INSQ_7ScaleInELST_0EEESU_EEEEEENS4_6LayoutINS5_IJSC_SC_SC_EEENS5_IJNSA_ILi0EEESZ_SZ_EEEEENS5_IJNS4_10UnderscoreES12_S12_EEEEENS4_13SM90_TMA_LOADENS4_14ComposedLayoutINS4_7SwizzleILi1ELi4ELi3EEENS4_18smem_ptr_flag_bitsILi8EEENSX_INS5_IJNSA_ILi8EEESH_EEENS5_IJSH_SC_EEEEEEEvNS4_8identityENS4_23SM90_TMA_LOAD_MULTICASTES1F_vS1G_EENS_8epilogue10collective18CollectiveEpilogueINS1J_23Sm100TmaWarpSpecializedILi4ELi2ELi32ELb0ELb0EEEJSI_NS5_IJNSX_ISF_SC_EES1O_EEESJ_SK_SJ_SK_NS1J_6fusion15FusionCallbacksIS1N_NS1Q_17LinearCombinationISJ_fSJ_fLNS_15FloatRoundStyleE2EEESI_S1P_JEEENS4_5SM1004TMEM4LOAD26SM100_TMEM_LOAD_16dp32b32xES15_NS16_INS17_ILi2ELi4ELi3EEES1A_NSX_INS5_IJS1B_SF_EEENS5_IJSF_SC_EEEEEEENS4_39AutoVectorizingCopyWithAssumedAlignmentILi128EEENS4_14SM90_TMA_STOREES24_S26_S26_EEEvvEEEEvNT_6ParamsE) ;  /* 0xffffff4c04287950 */ /* 0x000fea0003c3ffff */
        .weak           $__internal_2_$__cuda_sm10x_tcgen05_guardrail_trap_unallocated_columns_being_dealloced
        .type           $__internal_2_$__cuda_sm10x_tcgen05_guardrail_trap_unallocated_columns_being_dealloced,@function
        .size           $__internal_2_$__cuda_sm10x_tcgen05_guardrail_trap_unallocated_columns_being_dealloced,(.L_x_226 - $__internal_2_$__cuda_sm10x_tcgen05_guardrail_trap_unallocated_columns_being_dealloced)
$__internal_2_$__cuda_sm10x_tcgen05_guardrail_trap_unallocated_columns_being_dealloced:
[----:B------:R-:W-:Y:S05]  /*b360*/  BPT.TRAP 0x1 ;  /* 0x000000040000795c */ /* 0x000fea0000300000 */
[----:B------:R-:W-:-:S04]  /*b370*/  HFMA2 R3, -RZ, RZ, 0, 0 ;  /* 0x00000000ff037431 */ /* 0x000fc800000001ff */
[----:B------:R-:W-:Y:S05]  /*b380*/  RET.REL.NODEC R2 `(_ZN7cutlass13device_kernelINS_4gemm6kernel13GemmUniversalIN4cute5tupleIJiiiiEEENS1_10collective13CollectiveMmaINS1_35MainloopSm100TmaUmmaWarpSpecializedILi20ELi2ELi4ENS5_IJNS4_1CILi2EEENSA_ILi1EEESC_EEEEENS5_IJNSA_ILi64EEENSA_ILi256EEENSA_ILi32EEEEEENS_12float_e4m3_tENS5_IJlSC_lEEESJ_SK_NS4_8TiledMMAINS4_8MMA_AtomIJNS4_10MMA_TraitsINS4_19SM100_MMA_F8F6F4_SSEJSJ_SJ_fSF_SG_NS4_17integral_constantINS4_4UMMA5MajorELSR_0EEESS_NSP_INSQ_7ScaleInELST_0EEESU_EEEEEENS4_6LayoutINS5_IJSC_SC_SC_EEENS5_IJNSA_ILi0EEESZ_SZ_EEEEENS5_IJNS4_10UnderscoreES12_S12_EEEEENS4_13SM90_TMA_LOADENS4_14ComposedLayoutINS4_7SwizzleILi1ELi4ELi3EEENS4_18smem_ptr_flag_bitsILi8EEENSX_INS5_IJNSA_ILi8EEESH_EEENS5_IJSH_SC_EEEEEEEvNS4_8identityENS4_23SM90_TMA_LOAD_MULTICASTES1F_vS1G_EENS_8epilogue10collective18CollectiveEpilogueINS1J_23Sm100TmaWarpSpecializedILi4ELi2ELi32ELb0ELb0EEEJSI_NS5_IJNSX_ISF_SC_EES1O_EEESJ_SK_SJ_SK_NS1J_6fusion15FusionCallbacksIS1N_NS1Q_17LinearCombinationISJ_fSJ_fLNS_15FloatRoundStyleE2EEESI_S1P_JEEENS4_5SM1004TMEM4LOAD26SM100_TMEM_LOAD_16dp32b32xES15_NS16_INS17_ILi2ELi4ELi3EEES1A_NSX_INS5_IJS1B_SF_EEENS5_IJSF_SC_EEEEEEENS4_39AutoVectorizingCopyWithAssumedAlignmentILi128EEENS4_14SM90_TMA_STOREES24_S26_S26_EEEvvEEEEvNT_6ParamsE) ;  /* 0xffffff4c021c7950 */ /* 0x000fea0003c3ffff */
.L_x_225:
[----:B------:R-:W-:-:S00]  /*b390*/  BRA `(.L_x_225) ;  /* 0xfffffffc00fc7947 */ /* 0x000fc0000383ffff */
[----:B------:R-:W-:-:S00]  /*b3a0*/  NOP ;  /* 0x0000000000007918 */ /* 0x000fc00000000000 */
        /* <DEDUP_REMOVED lines=13> */
.L_x_226:


//--------------------- .nv.global.init           --------------------------
	.section	.nv.global.init,"aw",@progbits
.nv.global.init:
	.type		$str$27,@object
	.size		$str$27,($str$28 - $str$27)
$str$27:
        /*0000*/ 	.byte	0x28, 0x61, 0x64, 0x64, 0x72, 0x65, 0x73, 0x73, 0x20, 0x26, 0x20, 0x6d, 0x61, 0x73, 0x6b, 0x29
        /*0010*/ 	.byte	0x20, 0x3d, 0x3d, 0x20, 0x30, 0x00
	.type		$str$28,@object
	.size		$str$28,($str$26 - $str$28)
$str$28:
        /*0016*/ 	.byte	0x2f, 0x74, 0x6d, 0x70, 0x2f, 0x63, 0x75, 0x74, 0x6c, 0x61, 0x73, 0x73, 0x5f, 0x73, 0x77, 0x65
        /*0026*/ 	.byte	0x65, 0x70, 0x5f, 0x73, 0x72, 0x63, 0x2f, 0x69, 0x6e, 0x63, 0x6c, 0x75, 0x64, 0x65, 0x2f, 0x63
        /*0036*/ 	.byte	0x75, 0x74, 0x65, 0x2f, 0x70, 0x6f, 0x69, 0x6e, 0x74, 0x65, 0x72, 0x5f, 0x66, 0x6c, 0x61, 0x67
        /*0046*/ 	.byte	0x67, 0x65, 0x64, 0x2e, 0x68, 0x70, 0x70, 0x00
	.type		$str$26,@object
	.size		$str$26,($str$25 - $str$26)
$str$26:
        /*004e*/ 	.byte	0x2f, 0x74, 0x6d, 0x70, 0x2f, 0x63, 0x75, 0x74, 0x6c, 0x61, 0x73, 0x73, 0x5f, 0x73, 0x77, 0x65
        /*005e*/ 	.byte	0x65, 0x70, 0x5f, 0x73, 0x72, 0x63, 0x2f, 0x69, 0x6e, 0x63, 0x6c, 0x75, 0x64, 0x65, 0x2f, 0x63
        /*006e*/ 	.byte	0x75, 0x74, 0x65, 0x2f, 0x61, 0x74, 0x6f, 0x6d, 0x2f, 0x63, 0x6f, 0x70, 0x79, 0x5f, 0x74, 0x72
        /*007e*/ 	.byte	0x61, 0x69, 0x74, 0x73, 0x5f, 0x73, 0x6d, 0x31, 0x30, 0x30, 0x2e, 0x68, 0x70, 0x70, 0x00
	.type		$str$25,@object
	.size		$str$25,(__unnamed_1 - $str$25)
$str$25:
        /*008d*/ 	.byte	0x28, 0x28, 0x75, 0x69, 0x6e, 0x74, 0x33, 0x32, 0x5f, 0x74, 0x28, 0x74, 0x68, 0x72, 0x65, 0x61
        /*009d*/ 	.byte	0x64, 0x49, 0x64, 0x78, 0x2e, 0x78, 0x29, 0x20, 0x2f, 0x20, 0x33, 0x32, 0x29, 0x20, 0x25, 0x20
        /*00ad*/ 	.byte	0x34, 0x29, 0x20, 0x3d, 0x3d, 0x20, 0x28, 0x28, 0x28, 0x74, 0x6d, 0x65, 0x6d, 0x5f, 0x61, 0x64
        /*00bd*/ 	.byte	0x64, 0x72, 0x20, 0x3e, 0x3e, 0x20, 0x31, 0x36, 0x29, 0x20, 0x2f, 0x20, 0x33, 0x32, 0x29, 0x20
        /*00cd*/ 	.byte	0x25, 0x20, 0x34, 0x29, 0x00
	.type		__unnamed_1,@object
	.size		__unnamed_1,(__unnamed_2 - __unnamed_1)
__unnamed_1:
        /*00d2*/ 	.byte	0x61, 0x75, 0x74, 0x6f, 0x20, 0x63, 0x75, 0x74, 0x65, 0x3a, 0x3a, 0x61, 0x73, 0x5f, 0x70, 0x6f
        /* <DEDUP_REMOVED lines=24> */
        /*0262*/ 	.byte	0x3c, 0x34, 0x30, 0x39, 0x36, 0x3e, 0x3e, 0x3e, 0x3e, 0x5d, 0x00
	.type		__unnamed_2,@object
	.size		__unnamed_2,(__unnamed_3 - __unnamed_2)
__unnamed_2:
        /* <DEDUP_REMOVED lines=26> */
	.type		__unnamed_3,@object
	.size		__unnamed_3,(.L_3 - __unnamed_3)
__unnamed_3:
        /* <DEDUP_REMOVED lines=40> */
        /*0688*/ 	.byte	0x74, 0x65, 0x3a, 0x3a, 0x43, 0x3c, 0x30, 0x3e, 0x3e, 0x3e, 0x3e, 0x5d, 0x00
.L_3:


//--------------------- .nv.shared._ZN7cutlass13device_kernelINS_4gemm6kernel13GemmUniversalIN4cute5tupleIJiiiiEEENS1_10collective13CollectiveMmaINS1_35MainloopSm100TmaUmmaWarpSpecializedILi20ELi2ELi4ENS5_IJNS4_1CILi2EEENSA_ILi1EEESC_EEEEENS5_IJNSA_ILi64EEENSA_ILi256EEENSA_ILi32EEEEEENS_12float_e4m3_tENS5_IJlSC_lEEESJ_SK_NS4_8TiledMMAINS4_8MMA_AtomIJNS4_10MMA_TraitsINS4_19SM100_MMA_F8F6F4_SSEJSJ_SJ_fSF_SG_NS4_17integral_constantINS4_4UMMA5MajorELSR_0EEESS_NSP_INSQ_7ScaleInELST_0EEESU_EEEEEENS4_6LayoutINS5_IJSC_SC_SC_EEENS5_IJNSA_ILi0EEESZ_SZ_EEEEENS5_IJNS4_10UnderscoreES12_S12_EEEEENS4_13SM90_TMA_LOADENS4_14ComposedLayoutINS4_7SwizzleILi1ELi4ELi3EEENS4_18smem_ptr_flag_bitsILi8EEENSX_INS5_IJNSA_ILi8EEESH_EEENS5_IJSH_SC_EEEEEEEvNS4_8identityENS4_23SM90_TMA_LOAD_MULTICASTES1F_vS1G_EENS_8epilogue10collective18CollectiveEpilogueINS1J_23Sm100TmaWarpSpecializedILi4ELi2ELi32ELb0ELb0EEEJSI_NS5_IJNSX_ISF_SC_EES1O_EEESJ_SK_SJ_SK_NS1J_6fusion15FusionCallbacksIS1N_NS1Q_17LinearCombinationISJ_fSJ_fLNS_15FloatRoundStyleE2EEESI_S1P_JEEENS4_5SM1004TMEM4LOAD26SM100_TMEM_LOAD_16dp32b32xES15_NS16_INS17_ILi2ELi4ELi3EEES1A_NSX_INS5_IJS1B_SF_EEENS5_IJSF_SC_EEEEEEENS4_39AutoVectorizingCopyWithAssumedAlignmentILi128EEENS4_14SM90_TMA_STOREES24_S26_S26_EEEvvEEEEvNT_6ParamsE --------------------------
	.section	.nv.shared._ZN7cutlass13device_kernelINS_4gemm6kernel13GemmUniversalIN4cute5tupleIJiiiiEEENS1_10collective13CollectiveMmaINS1_35MainloopSm100TmaUmmaWarpSpecializedILi20ELi2ELi4ENS5_IJNS4_1CILi2EEENSA_ILi1EEESC_EEEEENS5_IJNSA_ILi64EEENSA_ILi256EEENSA_ILi32EEEEEENS_12float_e4m3_tENS5_IJlSC_lEEESJ_SK_NS4_8TiledMMAINS4_8MMA_AtomIJNS4_10MMA_TraitsINS4_19SM100_MMA_F8F6F4_SSEJSJ_SJ_fSF_SG_NS4_17integral_constantINS4_4UMMA5MajorELSR_0EEESS_NSP_INSQ_7ScaleInELST_0EEESU_EEEEEENS4_6LayoutINS5_IJSC_SC_SC_EEENS5_IJNSA_ILi0EEESZ_SZ_EEEEENS5_IJNS4_10UnderscoreES12_S12_EEEEENS4_13SM90_TMA_LOADENS4_14ComposedLayoutINS4_7SwizzleILi1ELi4ELi3EEENS4_18smem_ptr_flag_bitsILi8EEENSX_INS5_IJNSA_ILi8EEESH_EEENS5_IJSH_SC_EEEEEEEvNS4_8identityENS4_23SM90_TMA_LOAD_MULTICASTES1F_vS1G_EENS_8epilogue10collective18CollectiveEpilogueINS1J_23Sm100TmaWarpSpecializedILi4ELi2ELi32ELb0ELb0EEEJSI_NS5_IJNSX_ISF_SC_EES1O_EEESJ_SK_SJ_SK_NS1J_6fusion15FusionCallbacksIS1N_NS1Q_17LinearCombinationISJ_fSJ_fLNS_15FloatRoundStyleE2EEESI_S1P_JEEENS4_5SM1004TMEM4LOAD26SM100_TMEM_LOAD_16dp32b32xES15_NS16_INS17_ILi2ELi4ELi3EEES1A_NSX_INS5_IJS1B_SF_EEENS5_IJSF_SC_EEEEEEENS4_39AutoVectorizingCopyWithAssumedAlignmentILi128EEENS4_14SM90_TMA_STOREES24_S26_S26_EEEvvEEEEvNT_6ParamsE,"aw",@nobits
	.sectionflags	@""
	.align	16
	.zero		1024


//--------------------- .nv.shared.reserved.0     --------------------------
	.section	.nv.shared.reserved.0,"aw",@nobits
	.weak		__nv_reservedSMEM_offset_0_alias
	.size		__nv_reservedSMEM_offset_0_alias, 0, 64
	.other		__nv_reservedSMEM_offset_0_alias,@"STO_CUDA_RESERVED_SHARED STV_DEFAULT"
__nv_reservedSMEM_offset_0_alias:
	.zero		0
.nv.shared.reserved.0:
	.zero		64
	.weak		__nv_reservedSMEM_tcgen05_partition
	.type		__nv_reservedSMEM_tcgen05_partition,@object
	.size		__nv_reservedSMEM_tcgen05_partition,(.L_0 - __nv_reservedSMEM_tcgen05_partition)
__nv_reservedSMEM_tcgen05_partition:
	.zero		32
.L_0:


//--------------------- .nv.global                --------------------------
	.section	.nv.global,"aw",@nobits
.nv.global:
	.type		_ZN40_INTERNAL_159fe83e_4_k_cu_f0887950_304784cute1_E,@object
	.size		_ZN40_INTERNAL_159fe83e_4_k_cu_f0887950_304784cute1_E,(_ZN40_INTERNAL_159fe83e_4_k_cu_f0887950_304784cuda3std3__45__cpo6cbeginE - _ZN40_INTERNAL_159fe83e_4_k_cu_f0887950_304784cute1_E)
_ZN40_INTERNAL_159fe83e_4_k_cu_f0887950_304784cute1_E:
	.zero		1
	.type		_ZN40_INTERNAL_159fe83e_4_k_cu_f0887950_304784cuda3std3__45__cpo6cbeginE,@object
	.size		_ZN40_INTERNAL_159fe83e_4_k_cu_f0887950_304784cuda3std3__45__cpo6cbeginE,(_ZN40_INTERNAL_159fe83e_4_k_cu_f0887950_304784cuda3std3__48in_placeE - _ZN40_INTERNAL_159fe83e_4_k_cu_f0887950_304784cuda3std3__45__cpo6cbeginE)
_ZN40_INTERNAL_159fe83e_4_k_cu_f0887950_304784cuda3std3__45__cpo6cbeginE:
	.zero		1
	.type		_ZN40_INTERNAL_159fe83e_4_k_cu_f0887950_304784cuda3std3__48in_placeE,@object
	.size		_ZN40_INTERNAL_159fe83e_4_k_cu_f0887950_304784cuda3std3__48in_placeE,(_ZN40_INTERNAL_159fe83e_4_k_cu_f0887950_304784cuda3std6ranges3__45__cpo9iter_moveE - _ZN40_INTERNAL_159fe83e_4_k_cu_f0887950_304784cuda3std3__48in_placeE)
_ZN40_INTERNAL_159fe83e_4_k_cu_f0887950_304784cuda3std3__48in_placeE:
	.zero		1
	.type		_ZN40_INTERNAL_159fe83e_4_k_cu_f0887950_304784cuda3std6ranges3__45__cpo9iter_moveE,@object
	.size		_ZN40_INTERNAL_159fe83e_4_k_cu_f0887950_304784cuda3std6ranges3__45__cpo9iter_moveE,(_ZN40_INTERNAL_159fe83e_4_k_cu_f0887950_304784cuda3std3__45__cpo5beginE - _ZN40_INTERNAL_159fe83e_4_k_cu_f0887950_304784cuda3std6ranges3__45__cpo9iter_moveE)
_ZN40_INTERNAL_159fe83e_4_k_cu_f0887950_304784cuda3std6ranges3__45__cpo9iter_moveE:
	.zero		1
	.type		_ZN40_INTERNAL_159fe83e_4_k_cu_f0887950_304784cuda3std3__45__cpo5beginE,@object
	.size		_ZN40_INTERNAL_159fe83e_4_k_cu_f0887950_304784cuda3std3__45__cpo5beginE,(_ZN40_INTERNAL_159fe83e_4_k_cu_f0887950_304784cuda3std3__442_GLOBAL__N__159fe83e_4_k_cu_f0887950_304786ignoreE - _ZN40_INTERNAL_159fe83e_4_k_cu_f0887950_304784cuda3std3__45__cpo5beginE)
_ZN40_INTERNAL_159fe83e_4_k_cu_f0887950_304784cuda3std3__45__cpo5beginE:
	.zero		1
	.type		_ZN40_INTERNAL_159fe83e_4_k_cu_f0887950_304784cuda3std3__442_GLOBAL__N__159fe83e_4_k_cu_f0887950_304786ignoreE,@object
	.size		_ZN40_INTERNAL_159fe83e_4_k_cu_f0887950_304784cuda3std3__442_GLOBAL__N__159fe83e_4_k_cu_f0887950_304786ignoreE,(_ZN40_INTERNAL_159fe83e_4_k_cu_f0887950_304784cute7productE - _ZN40_INTERNAL_159fe83e_4_k_cu_f0887950_304784cuda3std3__442_GLOBAL__N__159fe83e_4_k_cu_f0887950_304786ignoreE)
_ZN40_INTERNAL_159fe83e_4_k_cu_f0887950_304784cuda3std3__442_GLOBAL__N__159fe83e_4_k_cu_f0887950_304786ignoreE:
	.zero		1
	.type		_ZN40_INTERNAL_159fe83e_4_k_cu_f0887950_304784cute7productE,@object
	.size		_ZN40_INTERNAL_159fe83e_4_k_cu_f0887950_304784cute7productE,(_ZN40_INTERNAL_159fe83e_4_k_cu_f0887950_304784cuda3std3__45__cpo3endE - _ZN40_INTERNAL_159fe83e_4_k_cu_f0887950_304784cute7productE)
_ZN40_INTERNAL_159fe83e_4_k_cu_f0887950_304784cute7productE:
	.zero		1
	.type		_ZN40_INTERNAL_159fe83e_4_k_cu_f0887950_304784cuda3std3__45__cpo3endE,@object
	.size		_ZN40_INTERNAL_159fe83e_4_k_cu_f0887950_304784cuda3std3__45__cpo3endE,(_ZN40_INTERNAL_159fe83e_4_k_cu_f0887950_304784cuda3std3__419piecewise_constructE - _ZN40_INTERNAL_159fe83e_4_k_cu_f0887950_304784cuda3std3__45__cpo3endE)
_ZN40_INTERNAL_159fe83e_4_k_cu_f0887950_304784cuda3std3__45__cpo3endE:
	.zero		1
	.type		_ZN40_INTERNAL_159fe83e_4_k_cu_f0887950_304784cuda3std3__419piecewise_constructE,@object
	.size		_ZN40_INTERNAL_159fe83e_4_k_cu_f0887950_304784cuda3std3__419piecewise_constructE,(_ZN40_INTERNAL_159fe83e_4_k_cu_f0887950_304784cuda3std3__45__cpo4cendE - _ZN40_INTERNAL_159fe83e_4_k_cu_f0887950_304784cuda3std3__419piecewise_constructE)
_ZN40_INTERNAL_159fe83e_4_k_cu_f0887950_304784cuda3std3__419piecewise_constructE:
	.zero		1
	.type		_ZN40_INTERNAL_159fe83e_4_k_cu_f0887950_304784cuda3std3__45__cpo4cendE,@object
	.size		_ZN40_INTERNAL_159fe83e_4_k_cu_f0887950_304784cuda3std3__45__cpo4cendE,(_ZN40_INTERNAL_159fe83e_4_k_cu_f0887950_304784cuda3std6ranges3__45__cpo4swapE - _ZN40_INTERNAL_159fe83e_4_k_cu_f0887950_304784cuda3std3__45__cpo4cendE)
_ZN40_INTERNAL_159fe83e_4_k_cu_f0887950_304784cuda3std3__45__cpo4cendE:
	.zero		1
	.type		_ZN40_INTERNAL_159fe83e_4_k_cu_f0887950_304784cuda3std6ranges3__45__cpo4swapE,@object
	.size		_ZN40_INTERNAL_159fe83e_4_k_cu_f0887950_304784cuda3std6ranges3__45__cpo4swapE,(.L_11 - _ZN40_INTERNAL_159fe83e_4_k_cu_f0887950_304784cuda3std6ranges3__45__cpo4swapE)
_ZN40_INTERNAL_159fe83e_4_k_cu_f0887950_304784cuda3std6ranges3__45__cpo4swapE:
	.zero		1
.L_11:


//--------------------- .nv.constant0._ZN7cutlass13device_kernelINS_4gemm6kernel13GemmUniversalIN4cute5tupleIJiiiiEEENS1_10collective13CollectiveMmaINS1_35MainloopSm100TmaUmmaWarpSpecializedILi20ELi2ELi4ENS5_IJNS4_1CILi2EEENSA_ILi1EEESC_EEEEENS5_IJNSA_ILi64EEENSA_ILi256EEENSA_ILi32EEEEEENS_12float_e4m3_tENS5_IJlSC_lEEESJ_SK_NS4_8TiledMMAINS4_8MMA_AtomIJNS4_10MMA_TraitsINS4_19SM100_MMA_F8F6F4_SSEJSJ_SJ_fSF_SG_NS4_17integral_constantINS4_4UMMA5MajorELSR_0EEESS_NSP_INSQ_7ScaleInELST_0EEESU_EEEEEENS4_6LayoutINS5_IJSC_SC_SC_EEENS5_IJNSA_ILi0EEESZ_SZ_EEEEENS5_IJNS4_10UnderscoreES12_S12_EEEEENS4_13SM90_TMA_LOADENS4_14ComposedLayoutINS4_7SwizzleILi1ELi4ELi3EEENS4_18smem_ptr_flag_bitsILi8EEENSX_INS5_IJNSA_ILi8EEESH_EEENS5_IJSH_SC_EEEEEEEvNS4_8identityENS4_23SM90_TMA_LOAD_MULTICASTES1F_vS1G_EENS_8epilogue10collective18CollectiveEpilogueINS1J_23Sm100TmaWarpSpecializedILi4ELi2ELi32ELb0ELb0EEEJSI_NS5_IJNSX_ISF_SC_EES1O_EEESJ_SK_SJ_SK_NS1J_6fusion15FusionCallbacksIS1N_NS1Q_17LinearCombinationISJ_fSJ_fLNS_15FloatRoundStyleE2EEESI_S1P_JEEENS4_5SM1004TMEM4LOAD26SM100_TMEM_LOAD_16dp32b32xES15_NS16_INS17_ILi2ELi4ELi3EEES1A_NSX_INS5_IJS1B_SF_EEENS5_IJSF_SC_EEEEEEENS4_39AutoVectorizingCopyWithAssumedAlignmentILi128EEENS4_14SM90_TMA_STOREES24_S26_S26_EEEvvEEEEvNT_6ParamsE --------------------------
	.section	.nv.constant0._ZN7cutlass13device_kernelINS_4gemm6kernel13GemmUniversalIN4cute5tupleIJiiiiEEENS1_10collective13CollectiveMmaINS1_35MainloopSm100TmaUmmaWarpSpecializedILi20ELi2ELi4ENS5_IJNS4_1CILi2EEENSA_ILi1EEESC_EEEEENS5_IJNSA_ILi64EEENSA_ILi256EEENSA_ILi32EEEEEENS_12float_e4m3_tENS5_IJlSC_lEEESJ_SK_NS4_8TiledMMAINS4_8MMA_AtomIJNS4_10MMA_TraitsINS4_19SM100_MMA_F8F6F4_SSEJSJ_SJ_fSF_SG_NS4_17integral_constantINS4_4UMMA5MajorELSR_0EEESS_NSP_INSQ_7ScaleInELST_0EEESU_EEEEEENS4_6LayoutINS5_IJSC_SC_SC_EEENS5_IJNSA_ILi0EEESZ_SZ_EEEEENS5_IJNS4_10UnderscoreES12_S12_EEEEENS4_13SM90_TMA_LOADENS4_14ComposedLayoutINS4_7SwizzleILi1ELi4ELi3EEENS4_18smem_ptr_flag_bitsILi8EEENSX_INS5_IJNSA_ILi8EEESH_EEENS5_IJSH_SC_EEEEEEEvNS4_8identityENS4_23SM90_TMA_LOAD_MULTICASTES1F_vS1G_EENS_8epilogue10collective18CollectiveEpilogueINS1J_23Sm100TmaWarpSpecializedILi4ELi2ELi32ELb0ELb0EEEJSI_NS5_IJNSX_ISF_SC_EES1O_EEESJ_SK_SJ_SK_NS1J_6fusion15FusionCallbacksIS1N_NS1Q_17LinearCombinationISJ_fSJ_fLNS_15FloatRoundStyleE2EEESI_S1P_JEEENS4_5SM1004TMEM4LOAD26SM100_TMEM_LOAD_16dp32b32xES15_NS16_INS17_ILi2ELi4ELi3EEES1A_NSX_INS5_IJS1B_SF_EEENS5_IJSF_SC_EEEEEEENS4_39AutoVectorizingCopyWithAssumedAlignmentILi128EEENS4_14SM90_TMA_STOREES24_S26_S26_EEEvvEEEEvNT_6ParamsE,"a",@progbits
	.sectionflags	@""
	.align	4
.nv.constant0._ZN7cutlass13device_kernelINS_4gemm6kernel13GemmUniversalIN4cute5tupleIJiiiiEEENS1_10collective13CollectiveMmaINS1_35MainloopSm100TmaUmmaWarpSpecializedILi20ELi2ELi4ENS5_IJNS4_1CILi2EEENSA_ILi1EEESC_EEEEENS5_IJNSA_ILi64EEENSA_ILi256EEENSA_ILi32EEEEEENS_12float_e4m3_tENS5_IJlSC_lEEESJ_SK_NS4_8TiledMMAINS4_8MMA_AtomIJNS4_10MMA_TraitsINS4_19SM100_MMA_F8F6F4_SSEJSJ_SJ_fSF_SG_NS4_17integral_constantINS4_4UMMA5MajorELSR_0EEESS_NSP_INSQ_7ScaleInELST_0EEESU_EEEEEENS4_6LayoutINS5_IJSC_SC_SC_EEENS5_IJNSA_ILi0EEESZ_SZ_EEEEENS5_IJNS4_10UnderscoreES12_S12_EEEEENS4_13SM90_TMA_LOADENS4_14ComposedLayoutINS4_7SwizzleILi1ELi4ELi3EEENS4_18smem_ptr_flag_bitsILi8EEENSX_INS5_IJNSA_ILi8EEESH_EEENS5_IJSH_SC_EEEEEEEvNS4_8identityENS4_23SM90_TMA_LOAD_MULTICASTES1F_vS1G_EENS_8epilogue10collective18CollectiveEpilogueINS1J_23Sm100TmaWarpSpecializedILi4ELi2ELi32ELb0ELb0EEEJSI_NS5_IJNSX_ISF_SC_EES1O_EEESJ_SK_SJ_SK_NS1J_6fusion15FusionCallbacksIS1N_NS1Q_17LinearCombinationISJ_fSJ_fLNS_15FloatRoundStyleE2EEESI_S1P_JEEENS4_5SM1004TMEM4LOAD26SM100_TMEM_LOAD_16dp32b32xES15_NS16_INS17_ILi2ELi4ELi3EEES1A_NSX_INS5_IJS1B_SF_EEENS5_IJSF_SC_EEEEEEENS4_39AutoVectorizingCopyWithAssumedAlignmentILi128EEENS4_14SM90_TMA_STOREES24_S26_S26_EEEvvEEEEvNT_6ParamsE:
	.zero		2944


//--------------------- SYMBOLS --------------------------

	.type		.nv.reservedSmem.offset0,@object
	.size		.nv.reservedSmem.offset0,0x4
	.type		.nv.reservedSmem.cap,@object
	.size		.nv.reservedSmem.cap,0x4
	.type		__assertfail,@function
